// auto-generated by cutlass_sweep.gemm — config: {"arch": "sm_100", "cluster_m": 2, "cluster_n": 2, "dtype": "e4m3", "dtype_b": "e4m3", "layout": "nt", "stages": 0, "tile_k": 64, "tile_m": 64, "tile_n": 64}
#include "cutlass/cutlass.h"
#include "cutlass/gemm/collective/collective_builder.hpp"
#include "cutlass/gemm/device/gemm_universal_adapter.h"
#include "cutlass/gemm/kernel/gemm_universal.hpp"
#include "cutlass/epilogue/collective/collective_builder.hpp"

using ElemA = cutlass::float_e4m3_t;
using ElemB = cutlass::float_e4m3_t;
using ElemCD = cutlass::float_e4m3_t;
using Acc  = float;
using TileShape    = cute::Shape<cute::_64, cute::_64, cute::_64>;
using ClusterShape = cute::Shape<cute::_2, cute::_2, cute::_1>;

using CollectiveEpilogue = typename cutlass::epilogue::collective::CollectiveBuilder<
    cutlass::arch::Sm100, cutlass::arch::OpClassTensorOp,
    TileShape, ClusterShape,
    cutlass::epilogue::collective::EpilogueTileAuto,
    Acc, Acc,
    ElemCD, cutlass::layout::RowMajor, 128 / cutlass::sizeof_bits<ElemCD>::value,
    ElemCD, cutlass::layout::RowMajor, 128 / cutlass::sizeof_bits<ElemCD>::value,
    cutlass::epilogue::collective::EpilogueScheduleAuto
  >::CollectiveOp;

using CollectiveMainloop = typename cutlass::gemm::collective::CollectiveBuilder<
    cutlass::arch::Sm100, cutlass::arch::OpClassTensorOp,
    ElemA, cutlass::layout::RowMajor, 128 / cutlass::sizeof_bits<ElemA>::value,
    ElemB, cutlass::layout::ColumnMajor, 128 / cutlass::sizeof_bits<ElemB>::value,
    Acc,
    TileShape, ClusterShape,
    cutlass::gemm::collective::StageCountAutoCarveout<static_cast<int>(sizeof(typename CollectiveEpilogue::SharedStorage))>,
    cutlass::gemm::collective::KernelScheduleAuto
  >::CollectiveOp;

using GemmKernel = cutlass::gemm::kernel::GemmUniversal<
    cute::Shape<int,int,int,int>,
    CollectiveMainloop,
    CollectiveEpilogue
>;
using Gemm = cutlass::gemm::device::GemmUniversalAdapter<GemmKernel>;

// Force the device kernel symbol into the cubin without needing a host main.
auto* _anchor = &cutlass::device_kernel<GemmKernel>;


// ===== COMPILED SASS (sm_100a) =====

	.target	sm_100a

	.elftype	@"ET_EXEC"


//--------------------- .note.nv.tkinfo           --------------------------
	.section	.note.nv.tkinfo,"",@"SHT_NOTE"
	.sectionflags	@"SHF_NOTE_NV_TKINFO"
	.tkinfo
        /*0018*/ 	.word	0x00000002
        /*0030*/ 	.string	""
        /*0030*/ 	.string	"ptxas"
        /*0030*/ 	.string	"Cuda compilation tools, release 13.0, V13.0.88"
        /*0030*/ 	.string	"Build cuda_13.0.r13.0/compiler.36424714_0"
        /*0030*/ 	.string	"-arch sm_100a -m 64 "



//--------------------- .note.nv.cuinfo           --------------------------
	.section	.note.nv.cuinfo,"",@"SHT_NOTE"
	.sectionflags	@"SHF_NOTE_NV_CUINFO"
        /*0018*/ 	.short	0x0002
        /*001a*/ 	.short	0x0064
        /*001c*/ 	.short	0x0082
	.zero		2


//--------------------- .nv.info                  --------------------------
	.section	.nv.info,"",@"SHT_CUDA_INFO"
	.align	4


	//----- nvinfo : EIATTR_REGCOUNT
	.align		4
        /*0000*/ 	.byte	0x04, 0x2f
        /*0002*/ 	.short	(.L_19 - .L_18)
	.align		4
.L_18:
        /*0004*/ 	.word	index@(_ZN7cutlass13device_kernelINS_4gemm6kernel13GemmUniversalIN4cute5tupleIJiiiiEEENS1_10collective13CollectiveMmaINS1_35MainloopSm100TmaUmmaWarpSpecializedILi27ELi2ELi4ENS5_IJNS4_1CILi2EEESB_NSA_ILi1EEEEEEEENS5_IJNSA_ILi64EEESF_SF_EEENS_12float_e4m3_tENS5_IJlSC_lEEESH_SI_NS4_8TiledMMAINS4_8MMA_AtomIJNS4_10MMA_TraitsINS4_19SM100_MMA_F8F6F4_SSEJSH_SH_fSF_SF_NS4_17integral_constantINS4_4UMMA5MajorELSP_0EEESQ_NSN_INSO_7ScaleInELSR_0EEESS_EEEEEENS4_6LayoutINS5_IJSC_SC_SC_EEENS5_IJNSA_ILi0EEESX_SX_EEEEENS5_IJNS4_10UnderscoreES10_S10_EEEEENS4_23SM90_TMA_LOAD_MULTICASTENS4_14ComposedLayoutINS4_7SwizzleILi2ELi4ELi3EEENS4_18smem_ptr_flag_bitsILi8EEENSV_INS5_IJNSA_ILi8EEESF_EEENS5_IJSF_SC_EEEEEEEvNS4_8identityES13_S1D_vS1E_EENS_8epilogue10collective18CollectiveEpilogueINS1G_23Sm100TmaWarpSpecializedILi1ELi1ELi32ELb0ELb0EEEJSG_NS5_IJNSV_ISF_SC_EES1L_EEESH_SI_SH_SI_NS1G_6fusion15FusionCallbacksIS1K_NS1N_17LinearCombinationISH_fSH_fLNS_15FloatRoundStyleE2EEESG_S1M_JEEENS4_5SM1004TMEM4LOAD26SM100_TMEM_LOAD_16dp32b32xENS4_13SM90_TMA_LOADES1D_NS4_39AutoVectorizingCopyWithAssumedAlignmentILi128EEENS4_14SM90_TMA_STOREES1D_S1Z_S1Z_EEEvvEEEEvNT_6ParamsE)
        /*0008*/ 	.word	0x00000059


	//----- nvinfo : EIATTR_FRAME_SIZE
	.align		4
.L_19:
        /*000c*/ 	.byte	0x04, 0x11
        /*000e*/ 	.short	(.L_21 - .L_20)
	.align		4
.L_20:
        /*0010*/ 	.word	index@($__internal_2_$__cuda_sm10x_tcgen05_guardrail_trap_unallocated_columns_being_dealloced)
        /*0014*/ 	.word	0x00000000


	//----- nvinfo : EIATTR_FRAME_SIZE
	.align		4
.L_21:
        /*0018*/ 	.byte	0x04, 0x11
        /*001a*/ 	.short	(.L_23 - .L_22)
	.align		4
.L_22:
        /*001c*/ 	.word	index@($__internal_1_$__cuda_sm10x_tcgen05_guardrail_trap_phase_invalid_during_alloc)
        /*0020*/ 	.word	0x00000000


	//----- nvinfo : EIATTR_FRAME_SIZE
	.align		4
.L_23:
        /*0024*/ 	.byte	0x04, 0x11
        /*0026*/ 	.short	(.L_25 - .L_24)
	.align		4
.L_24:
        /*0028*/ 	.word	index@($__internal_0_$__cuda_sm10x_tcgen05_guardrail_trap_col_being_dealloced_not_returned_by_alloc)
        /*002c*/ 	.word	0x00000000


	//----- nvinfo : EIATTR_FRAME_SIZE
	.align		4
.L_25:
        /*0030*/ 	.byte	0x04, 0x11
        /*0032*/ 	.short	(.L_27 - .L_26)
	.align		4
.L_26:
        /*0034*/ 	.word	index@(_ZN7cutlass13device_kernelINS_4gemm6kernel13GemmUniversalIN4cute5tupleIJiiiiEEENS1_10collective13CollectiveMmaINS1_35MainloopSm100TmaUmmaWarpSpecializedILi27ELi2ELi4ENS5_IJNS4_1CILi2EEESB_NSA_ILi1EEEEEEEENS5_IJNSA_ILi64EEESF_SF_EEENS_12float_e4m3_tENS5_IJlSC_lEEESH_SI_NS4_8TiledMMAINS4_8MMA_AtomIJNS4_10MMA_TraitsINS4_19SM100_MMA_F8F6F4_SSEJSH_SH_fSF_SF_NS4_17integral_constantINS4_4UMMA5MajorELSP_0EEESQ_NSN_INSO_7ScaleInELSR_0EEESS_EEEEEENS4_6LayoutINS5_IJSC_SC_SC_EEENS5_IJNSA_ILi0EEESX_SX_EEEEENS5_IJNS4_10UnderscoreES10_S10_EEEEENS4_23SM90_TMA_LOAD_MULTICASTENS4_14ComposedLayoutINS4_7SwizzleILi2ELi4ELi3EEENS4_18smem_ptr_flag_bitsILi8EEENSV_INS5_IJNSA_ILi8EEESF_EEENS5_IJSF_SC_EEEEEEEvNS4_8identityES13_S1D_vS1E_EENS_8epilogue10collective18CollectiveEpilogueINS1G_23Sm100TmaWarpSpecializedILi1ELi1ELi32ELb0ELb0EEEJSG_NS5_IJNSV_ISF_SC_EES1L_EEESH_SI_SH_SI_NS1G_6fusion15FusionCallbacksIS1K_NS1N_17LinearCombinationISH_fSH_fLNS_15FloatRoundStyleE2EEESG_S1M_JEEENS4_5SM1004TMEM4LOAD26SM100_TMEM_LOAD_16dp32b32xENS4_13SM90_TMA_LOADES1D_NS4_39AutoVectorizingCopyWithAssumedAlignmentILi128EEENS4_14SM90_TMA_STOREES1D_S1Z_S1Z_EEEvvEEEEvNT_6ParamsE)
        /*0038*/ 	.word	0x00000000


	//----- nvinfo : EIATTR_MIN_STACK_SIZE
	.align		4
.L_27:
        /*003c*/ 	.byte	0x04, 0x12
        /*003e*/ 	.short	(.L_29 - .L_28)
	.align		4
.L_28:
        /*0040*/ 	.word	index@(_ZN7cutlass13device_kernelINS_4gemm6kernel13GemmUniversalIN4cute5tupleIJiiiiEEENS1_10collective13CollectiveMmaINS1_35MainloopSm100TmaUmmaWarpSpecializedILi27ELi2ELi4ENS5_IJNS4_1CILi2EEESB_NSA_ILi1EEEEEEEENS5_IJNSA_ILi64EEESF_SF_EEENS_12float_e4m3_tENS5_IJlSC_lEEESH_SI_NS4_8TiledMMAINS4_8MMA_AtomIJNS4_10MMA_TraitsINS4_19SM100_MMA_F8F6F4_SSEJSH_SH_fSF_SF_NS4_17integral_constantINS4_4UMMA5MajorELSP_0EEESQ_NSN_INSO_7ScaleInELSR_0EEESS_EEEEEENS4_6LayoutINS5_IJSC_SC_SC_EEENS5_IJNSA_ILi0EEESX_SX_EEEEENS5_IJNS4_10UnderscoreES10_S10_EEEEENS4_23SM90_TMA_LOAD_MULTICASTENS4_14ComposedLayoutINS4_7SwizzleILi2ELi4ELi3EEENS4_18smem_ptr_flag_bitsILi8EEENSV_INS5_IJNSA_ILi8EEESF_EEENS5_IJSF_SC_EEEEEEEvNS4_8identityES13_S1D_vS1E_EENS_8epilogue10collective18CollectiveEpilogueINS1G_23Sm100TmaWarpSpecializedILi1ELi1ELi32ELb0ELb0EEEJSG_NS5_IJNSV_ISF_SC_EES1L_EEESH_SI_SH_SI_NS1G_6fusion15FusionCallbacksIS1K_NS1N_17LinearCombinationISH_fSH_fLNS_15FloatRoundStyleE2EEESG_S1M_JEEENS4_5SM1004TMEM4LOAD26SM100_TMEM_LOAD_16dp32b32xENS4_13SM90_TMA_LOADES1D_NS4_39AutoVectorizingCopyWithAssumedAlignmentILi128EEENS4_14SM90_TMA_STOREES1D_S1Z_S1Z_EEEvvEEEEvNT_6ParamsE)
        /*0044*/ 	.word	0x00000000
.L_29:


//--------------------- .nv.compat                --------------------------
	.section	.nv.compat,"",@"SHT_CUDA_COMPAT_INFO"
	.align	4
        /*0000*/ 	.byte	0x02, 0x09, 0x01, 0x00, 0x02, 0x02, 0x02, 0x00, 0x02, 0x05, 0x05, 0x00, 0x03, 0x07, 0x01, 0x01
        /*0010*/ 	.byte	0x02, 0x03, 0x01, 0x00, 0x02, 0x06, 0x01, 0x00, 0x04, 0x0b, 0x08, 0x00, 0x09, 0x00, 0x00, 0x00
        /*0020*/ 	.byte	0x00, 0x00, 0x00, 0x00


//--------------------- .nv.info._ZN7cutlass13device_kernelINS_4gemm6kernel13GemmUniversalIN4cute5tupleIJiiiiEEENS1_10collective13CollectiveMmaINS1_35MainloopSm100TmaUmmaWarpSpecializedILi27ELi2ELi4ENS5_IJNS4_1CILi2EEESB_NSA_ILi1EEEEEEEENS5_IJNSA_ILi64EEESF_SF_EEENS_12float_e4m3_tENS5_IJlSC_lEEESH_SI_NS4_8TiledMMAINS4_8MMA_AtomIJNS4_10MMA_TraitsINS4_19SM100_MMA_F8F6F4_SSEJSH_SH_fSF_SF_NS4_17integral_constantINS4_4UMMA5MajorELSP_0EEESQ_NSN_INSO_7ScaleInELSR_0EEESS_EEEEEENS4_6LayoutINS5_IJSC_SC_SC_EEENS5_IJNSA_ILi0EEESX_SX_EEEEENS5_IJNS4_10UnderscoreES10_S10_EEEEENS4_23SM90_TMA_LOAD_MULTICASTENS4_14ComposedLayoutINS4_7SwizzleILi2ELi4ELi3EEENS4_18smem_ptr_flag_bitsILi8EEENSV_INS5_IJNSA_ILi8EEESF_EEENS5_IJSF_SC_EEEEEEEvNS4_8identityES13_S1D_vS1E_EENS_8epilogue10collective18CollectiveEpilogueINS1G_23Sm100TmaWarpSpecializedILi1ELi1ELi32ELb0ELb0EEEJSG_NS5_IJNSV_ISF_SC_EES1L_EEESH_SI_SH_SI_NS1G_6fusion15FusionCallbacksIS1K_NS1N_17LinearCombinationISH_fSH_fLNS_15FloatRoundStyleE2EEESG_S1M_JEEENS4_5SM1004TMEM4LOAD26SM100_TMEM_LOAD_16dp32b32xENS4_13SM90_TMA_LOADES1D_NS4_39AutoVectorizingCopyWithAssumedAlignmentILi128EEENS4_14SM90_TMA_STOREES1D_S1Z_S1Z_EEEvvEEEEvNT_6ParamsE --------------------------
	.section	.nv.info._ZN7cutlass13device_kernelINS_4gemm6kernel13GemmUniversalIN4cute5tupleIJiiiiEEENS1_10collective13CollectiveMmaINS1_35MainloopSm100TmaUmmaWarpSpecializedILi27ELi2ELi4ENS5_IJNS4_1CILi2EEESB_NSA_ILi1EEEEEEEENS5_IJNSA_ILi64EEESF_SF_EEENS_12float_e4m3_tENS5_IJlSC_lEEESH_SI_NS4_8TiledMMAINS4_8MMA_AtomIJNS4_10MMA_TraitsINS4_19SM100_MMA_F8F6F4_SSEJSH_SH_fSF_SF_NS4_17integral_constantINS4_4UMMA5MajorELSP_0EEESQ_NSN_INSO_7ScaleInELSR_0EEESS_EEEEEENS4_6LayoutINS5_IJSC_SC_SC_EEENS5_IJNSA_ILi0EEESX_SX_EEEEENS5_IJNS4_10UnderscoreES10_S10_EEEEENS4_23SM90_TMA_LOAD_MULTICASTENS4_14ComposedLayoutINS4_7SwizzleILi2ELi4ELi3EEENS4_18smem_ptr_flag_bitsILi8EEENSV_INS5_IJNSA_ILi8EEESF_EEENS5_IJSF_SC_EEEEEEEvNS4_8identityES13_S1D_vS1E_EENS_8epilogue10collective18CollectiveEpilogueINS1G_23Sm100TmaWarpSpecializedILi1ELi1ELi32ELb0ELb0EEEJSG_NS5_IJNSV_ISF_SC_EES1L_EEESH_SI_SH_SI_NS1G_6fusion15FusionCallbacksIS1K_NS1N_17LinearCombinationISH_fSH_fLNS_15FloatRoundStyleE2EEESG_S1M_JEEENS4_5SM1004TMEM4LOAD26SM100_TMEM_LOAD_16dp32b32xENS4_13SM90_TMA_LOADES1D_NS4_39AutoVectorizingCopyWithAssumedAlignmentILi128EEENS4_14SM90_TMA_STOREES1D_S1Z_S1Z_EEEvvEEEEvNT_6ParamsE,"",@"SHT_CUDA_INFO"
	.sectionflags	@""
	.align	4


	//----- nvinfo : EIATTR_CUDA_API_VERSION
	.align		4
        /*0000*/ 	.byte	0x04, 0x37
        /*0002*/ 	.short	(.L_31 - .L_30)
.L_30:
        /*0004*/ 	.word	0x00000082


	//----- nvinfo : EIATTR_KPARAM_INFO
	.align		4
.L_31:
        /*0008*/ 	.byte	0x04, 0x17
        /*000a*/ 	.short	(.L_33 - .L_32)
.L_32:
        /*000c*/ 	.word	0x00000000
        /*0010*/ 	.short	0x0000
        /*0012*/ 	.short	0x0000
        /*0014*/ 	.byte	0x00, 0xf0, 0x01, 0x20


	//----- nvinfo : EIATTR_AT_ENTRY_FRAGMENTS
	.align		4
.L_33:
        /*0018*/ 	.byte	0x04, 0x4f
        /*001a*/ 	.short	(.L_35 - .L_34)


	//   ....[0]....
.L_34:
        /*001c*/ 	.word	0x00000006


	//----- nvinfo : EIATTR_RESERVED_SMEM_USED
	.align		4
.L_35:
        /*0020*/ 	.byte	0x01, 0x41
	.zero		2


	//----- nvinfo : EIATTR_SPARSE_MMA_MASK
	.align		4
        /*0024*/ 	.byte	0x03, 0x50
        /*0026*/ 	.short	0x0000


	//----- nvinfo : EIATTR_TCGEN05_1CTA_USED
	.align		4
        /*0028*/ 	.byte	0x01, 0x51
	.zero		2


	//----- nvinfo : EIATTR_MAXREG_COUNT
	.align		4
        /*002c*/ 	.byte	0x03, 0x1b
        /*002e*/ 	.short	0x00ff


	//----- nvinfo : EIATTR_NUM_BARRIERS
	.align		4
        /*0030*/ 	.byte	0x02, 0x4c
        /*0032*/ 	.byte	0x07
	.zero		1


	//----- nvinfo : EIATTR_EXTERNS
	.align		4
        /*0034*/ 	.byte	0x04, 0x0f
        /*0036*/ 	.short	(.L_37 - .L_36)


	//   ....[0]....
	.align		4
.L_36:
        /*0038*/ 	.word	index@(__assertfail)


	//----- nvinfo : EIATTR_MERCURY_ISA_VERSION
	.align		4
.L_37:
        /*003c*/ 	.byte	0x03, 0x5f
        /*003e*/ 	.short	0x0101


	//----- nvinfo : EIATTR_INT_WARP_WIDE_INSTR_OFFSETS
	.align		4
        /*0040*/ 	.byte	0x04, 0x31
        /*0042*/ 	.short	(.L_39 - .L_38)


	//   ....[0]....
.L_38:
        /*0044*/ 	.word	0x00004ce0


	//   ....[1]....
        /*0048*/ 	.word	0x00004d10


	//   ....[2]....
        /*004c*/ 	.word	0x00004d30


	//   ....[3]....
        /*0050*/ 	.word	0x00005860


	//   ....[4]....
        /*0054*/ 	.word	0x00005910


	//----- nvinfo : EIATTR_COOP_GROUP_MASK_REGIDS
	.align		4
.L_39:
        /*0058*/ 	.byte	0x04, 0x29
        /*005a*/ 	.short	(.L_41 - .L_40)


	//   ....[0]....
.L_40:
        /*005c*/ 	.word	0xffffffff


	//   ....[1]....
        /*0060*/ 	.word	0xffffffff


	//   ....[2]....
        /*0064*/ 	.word	0xffffffff


	//   ....[3]....
        /*0068*/ 	.word	0xffffffff


	//   ....[4]....
        /*006c*/ 	.word	0xffffffff


	//   ....[5]....
        /*0070*/ 	.word	0xffffffff


	//   ....[6]....
        /*0074*/ 	.word	0xffffffff


	//   ....[7]....
        /*0078*/ 	.word	0xffffffff


	//   ....[8]....
        /*007c*/ 	.word	0xffffffff


	//   ....[9]....
        /*0080*/ 	.word	0xffffffff


	//   ....[10]....
        /*0084*/ 	.word	0xffffffff


	//   ....[11]....
        /*0088*/ 	.word	0xffffffff


	//   ....[12]....
        /*008c*/ 	.word	0xffffffff


	//   ....[13]....
        /*0090*/ 	.word	0xffffffff


	//----- nvinfo : EIATTR_COOP_GROUP_INSTR_OFFSETS
	.align		4
.L_41:
        /*0094*/ 	.byte	0x04, 0x28
        /*0096*/ 	.short	(.L_43 - .L_42)


	//   ....[0]....
.L_42:
        /*0098*/ 	.word	0x00000080


	//   ....[1]....
        /*009c*/ 	.word	0x000004e0


	//   ....[2]....
        /*00a0*/ 	.word	0x000009a0


	//   ....[3]....
        /*00a4*/ 	.word	0x00000ae0


	//   ....[4]....
        /*00a8*/ 	.word	0x00000be0


	//   ....[5]....
        /*00ac*/ 	.word	0x00000d50


	//   ....[6]....
        /*00b0*/ 	.word	0x00000ef0


	//   ....[7]....
        /*00b4*/ 	.word	0x000010a0


	//   ....[8]....
        /*00b8*/ 	.word	0x00002420


	//   ....[9]....
        /*00bc*/ 	.word	0x00003fb0


	//   ....[10]....
        /*00c0*/ 	.word	0x000041c0


	//   ....[11]....
        /*00c4*/ 	.word	0x000041f0


	//   ....[12]....
        /*00c8*/ 	.word	0x00004bc0


	//   ....[13]....
        /*00cc*/ 	.word	0x00004df0


	//----- nvinfo : EIATTR_VRC_CTA_INIT_COUNT
	.align		4
.L_43:
        /*00d0*/ 	.byte	0x02, 0x4a
        /*00d2*/ 	.byte	0x80
	.zero		1


	//----- nvinfo : EIATTR_SYSCALL_OFFSETS
	.align		4
        /*00d4*/ 	.byte	0x04, 0x46
        /*00d6*/ 	.short	(.L_45 - .L_44)


	//   ....[0]....
.L_44:
        /*00d8*/ 	.word	0x00006480


	//   ....[1]....
        /*00dc*/ 	.word	0x000065c0


	//   ....[2]....
        /*00e0*/ 	.word	0x00006d40


	//----- nvinfo : EIATTR_MBARRIER_INSTR_OFFSETS
	.align		4
.L_45:
        /*00e4*/ 	.byte	0x04, 0x39
        /*00e6*/ 	.short	(.L_47 - .L_46)


	//   ....[0]....
.L_46:
        /*00e8*/ 	.word	0x00000620
        /*00ec*/ 	.word	0x000000ff
        /*00f0*/ 	.word	0x00000000
        /*00f4*/ 	.short	0x0100
        /*00f6*/ 	.byte	0x04
	.zero		1


	//   ....[1]....
        /*00f8*/ 	.word	0x00000630
        /*00fc*/ 	.word	0x000000ff
        /*0100*/ 	.word	0x000000d8
        /*0104*/ 	.short	0x0100
        /*0106*/ 	.byte	0x04
	.zero		1


	//   ....[2]....
        /*0108*/ 	.word	0x00000640
        /*010c*/ 	.word	0x000000ff
        /*0110*/ 	.word	0x00000008
        /*0114*/ 	.short	0x0100
        /*0116*/ 	.byte	0x04
	.zero		1


	//   ....[3]....
        /*0118*/ 	.word	0x00000650
        /*011c*/ 	.word	0x000000ff
        /*0120*/ 	.word	0x000000e0
        /*0124*/ 	.short	0x0100
        /*0126*/ 	.byte	0x04
	.zero		1


	//   ....[4]....
        /*0128*/ 	.word	0x00000660
        /*012c*/ 	.word	0x000000ff
        /*0130*/ 	.word	0x00000010
        /*0134*/ 	.short	0x0100
        /*0136*/ 	.byte	0x04
	.zero		1


	//   ....[5]....
        /*0138*/ 	.word	0x00000670
        /*013c*/ 	.word	0x000000ff
        /*0140*/ 	.word	0x000000e8
        /*0144*/ 	.short	0x0100
        /*0146*/ 	.byte	0x04
	.zero		1


	//   ....[6]....
        /*0148*/ 	.word	0x00000680
        /*014c*/ 	.word	0x000000ff
        /*0150*/ 	.word	0x00000018
        /*0154*/ 	.short	0x0100
        /*0156*/ 	.byte	0x04
	.zero		1


	//   ....[7]....
        /*0158*/ 	.word	0x00000690
        /*015c*/ 	.word	0x000000ff
        /*0160*/ 	.word	0x000000f0
        /*0164*/ 	.short	0x0100
        /*0166*/ 	.byte	0x04
	.zero		1


	//   ....[8]....
        /*0168*/ 	.word	0x000006a0
        /*016c*/ 	.word	0x000000ff
        /*0170*/ 	.word	0x00000020
        /*0174*/ 	.short	0x0100
        /*0176*/ 	.byte	0x04
	.zero		1


	//   ....[9]....
        /*0178*/ 	.word	0x000006b0
        /*017c*/ 	.word	0x000000ff
        /*0180*/ 	.word	0x000000f8
        /*0184*/ 	.short	0x0100
        /*0186*/ 	.byte	0x04
	.zero		1


	//   ....[10]....
        /*0188*/ 	.word	0x000006c0
        /*018c*/ 	.word	0x000000ff
        /*0190*/ 	.word	0x00000028
        /*0194*/ 	.short	0x0100
        /*0196*/ 	.byte	0x04
	.zero		1


	//   ....[11]....
        /*0198*/ 	.word	0x000006d0
        /*019c*/ 	.word	0x000000ff
        /*01a0*/ 	.word	0x00000100
        /*01a4*/ 	.short	0x0100
        /*01a6*/ 	.byte	0x04
	.zero		1


	//   ....[12]....
        /*01a8*/ 	.word	0x000006e0
        /*01ac*/ 	.word	0x000000ff
        /*01b0*/ 	.word	0x00000030
        /*01b4*/ 	.short	0x0100
        /*01b6*/ 	.byte	0x04
	.zero		1


	//   ....[13]....
        /*01b8*/ 	.word	0x000006f0
        /*01bc*/ 	.word	0x000000ff
        /*01c0*/ 	.word	0x00000108
        /*01c4*/ 	.short	0x0100
        /*01c6*/ 	.byte	0x04
	.zero		1


	//   ....[14]....
        /*01c8*/ 	.word	0x00000700
        /*01cc*/ 	.word	0x000000ff
        /*01d0*/ 	.word	0x00000038
        /*01d4*/ 	.short	0x0100
        /*01d6*/ 	.byte	0x04
	.zero		1


	//   ....[15]....
        /*01d8*/ 	.word	0x00000710
        /*01dc*/ 	.word	0x000000ff
        /*01e0*/ 	.word	0x00000110
        /*01e4*/ 	.short	0x0100
        /*01e6*/ 	.byte	0x04
	.zero		1


	//   ....[16]....
        /*01e8*/ 	.word	0x00000720
        /*01ec*/ 	.word	0x000000ff
        /*01f0*/ 	.word	0x00000040
        /*01f4*/ 	.short	0x0100
        /*01f6*/ 	.byte	0x04
	.zero		1


	//   ....[17]....
        /*01f8*/ 	.word	0x00000730
        /*01fc*/ 	.word	0x000000ff
        /*0200*/ 	.word	0x00000118
        /*0204*/ 	.short	0x0100
        /*0206*/ 	.byte	0x04
	.zero		1


	//   ....[18]....
        /*0208*/ 	.word	0x00000740
        /*020c*/ 	.word	0x000000ff
        /*0210*/ 	.word	0x00000048
        /*0214*/ 	.short	0x0100
        /*0216*/ 	.byte	0x04
	.zero		1


	//   ....[19]....
        /*0218*/ 	.word	0x00000750
        /*021c*/ 	.word	0x000000ff
        /*0220*/ 	.word	0x00000120
        /*0224*/ 	.short	0x0100
        /*0226*/ 	.byte	0x04
	.zero		1


	//   ....[20]....
        /*0228*/ 	.word	0x00000760
        /*022c*/ 	.word	0x000000ff
        /*0230*/ 	.word	0x00000050
        /*0234*/ 	.short	0x0100
        /*0236*/ 	.byte	0x04
	.zero		1


	//   ....[21]....
        /*0238*/ 	.word	0x00000770
        /*023c*/ 	.word	0x000000ff
        /*0240*/ 	.word	0x00000128
        /*0244*/ 	.short	0x0100
        /*0246*/ 	.byte	0x04
	.zero		1


	//   ....[22]....
        /*0248*/ 	.word	0x00000780
        /*024c*/ 	.word	0x000000ff
        /*0250*/ 	.word	0x00000058
        /*0254*/ 	.short	0x0100
        /*0256*/ 	.byte	0x04
	.zero		1


	//   ....[23]....
        /*0258*/ 	.word	0x00000790
        /*025c*/ 	.word	0x000000ff
        /*0260*/ 	.word	0x00000130
        /*0264*/ 	.short	0x0100
        /*0266*/ 	.byte	0x04
	.zero		1


	//   ....[24]....
        /*0268*/ 	.word	0x000007a0
        /*026c*/ 	.word	0x000000ff
        /*0270*/ 	.word	0x00000060
        /*0274*/ 	.short	0x0100
        /*0276*/ 	.byte	0x04
	.zero		1


	//   ....[25]....
        /*0278*/ 	.word	0x000007b0
        /*027c*/ 	.word	0x000000ff
        /*0280*/ 	.word	0x00000138
        /*0284*/ 	.short	0x0100
        /*0286*/ 	.byte	0x04
	.zero		1


	//   ....[26]....
        /*0288*/ 	.word	0x000007c0
        /*028c*/ 	.word	0x000000ff
        /*0290*/ 	.word	0x00000068
        /*0294*/ 	.short	0x0100
        /*0296*/ 	.byte	0x04
	.zero		1


	//   ....[27]....
        /*0298*/ 	.word	0x000007d0
        /*029c*/ 	.word	0x000000ff
        /*02a0*/ 	.word	0x00000140
        /*02a4*/ 	.short	0x0100
        /*02a6*/ 	.byte	0x04
	.zero		1


	//   ....[28]....
        /*02a8*/ 	.word	0x000007e0
        /*02ac*/ 	.word	0x000000ff
        /*02b0*/ 	.word	0x00000070
        /*02b4*/ 	.short	0x0100
        /*02b6*/ 	.byte	0x04
	.zero		1


	//   ....[29]....
        /*02b8*/ 	.word	0x000007f0
        /*02bc*/ 	.word	0x000000ff
        /*02c0*/ 	.word	0x00000148
        /*02c4*/ 	.short	0x0100
        /*02c6*/ 	.byte	0x04
	.zero		1


	//   ....[30]....
        /*02c8*/ 	.word	0x00000800
        /*02cc*/ 	.word	0x000000ff
        /*02d0*/ 	.word	0x00000078
        /*02d4*/ 	.short	0x0100
        /*02d6*/ 	.byte	0x04
	.zero		1


	//   ....[31]....
        /*02d8*/ 	.word	0x00000810
        /*02dc*/ 	.word	0x000000ff
        /*02e0*/ 	.word	0x00000150
        /*02e4*/ 	.short	0x0100
        /*02e6*/ 	.byte	0x04
	.zero		1


	//   ....[32]....
        /*02e8*/ 	.word	0x00000820
        /*02ec*/ 	.word	0x000000ff
        /*02f0*/ 	.word	0x00000080
        /*02f4*/ 	.short	0x0100
        /*02f6*/ 	.byte	0x04
	.zero		1


	//   ....[33]....
        /*02f8*/ 	.word	0x00000830
        /*02fc*/ 	.word	0x000000ff
        /*0300*/ 	.word	0x00000158
        /*0304*/ 	.short	0x0100
        /*0306*/ 	.byte	0x04
	.zero		1


	//   ....[34]....
        /*0308*/ 	.word	0x00000840
        /*030c*/ 	.word	0x000000ff
        /*0310*/ 	.word	0x00000088
        /*0314*/ 	.short	0x0100
        /*0316*/ 	.byte	0x04
	.zero		1


	//   ....[35]....
        /*0318*/ 	.word	0x00000850
        /*031c*/ 	.word	0x000000ff
        /*0320*/ 	.word	0x00000160
        /*0324*/ 	.short	0x0100
        /*0326*/ 	.byte	0x04
	.zero		1


	//   ....[36]....
        /*0328*/ 	.word	0x00000860
        /*032c*/ 	.word	0x000000ff
        /*0330*/ 	.word	0x00000090
        /*0334*/ 	.short	0x0100
        /*0336*/ 	.byte	0x04
	.zero		1


	//   ....[37]....
        /*0338*/ 	.word	0x00000870
        /*033c*/ 	.word	0x000000ff
        /*0340*/ 	.word	0x00000168
        /*0344*/ 	.short	0x0100
        /*0346*/ 	.byte	0x04
	.zero		1


	//   ....[38]....
        /*0348*/ 	.word	0x00000880
        /*034c*/ 	.word	0x000000ff
        /*0350*/ 	.word	0x00000098
        /*0354*/ 	.short	0x0100
        /*0356*/ 	.byte	0x04
	.zero		1


	//   ....[39]....
        /*0358*/ 	.word	0x00000890
        /*035c*/ 	.word	0x000000ff
        /*0360*/ 	.word	0x00000170
        /*0364*/ 	.short	0x0100
        /*0366*/ 	.byte	0x04
	.zero		1


	//   ....[40]....
        /*0368*/ 	.word	0x000008a0
        /*036c*/ 	.word	0x000000ff
        /*0370*/ 	.word	0x000000a0
        /*0374*/ 	.short	0x0100
        /*0376*/ 	.byte	0x04
	.zero		1


	//   ....[41]....
        /*0378*/ 	.word	0x000008b0
        /*037c*/ 	.word	0x000000ff
        /*0380*/ 	.word	0x00000178
        /*0384*/ 	.short	0x0100
        /*0386*/ 	.byte	0x04
	.zero		1


	//   ....[42]....
        /*0388*/ 	.word	0x000008c0
        /*038c*/ 	.word	0x000000ff
        /*0390*/ 	.word	0x000000a8
        /*0394*/ 	.short	0x0100
        /*0396*/ 	.byte	0x04
	.zero		1


	//   ....[43]....
        /*0398*/ 	.word	0x000008d0
        /*039c*/ 	.word	0x000000ff
        /*03a0*/ 	.word	0x00000180
        /*03a4*/ 	.short	0x0100
        /*03a6*/ 	.byte	0x04
	.zero		1


	//   ....[44]....
        /*03a8*/ 	.word	0x000008e0
        /*03ac*/ 	.word	0x000000ff
        /*03b0*/ 	.word	0x000000b0
        /*03b4*/ 	.short	0x0100
        /*03b6*/ 	.byte	0x04
	.zero		1


	//   ....[45]....
        /*03b8*/ 	.word	0x000008f0
        /*03bc*/ 	.word	0x000000ff
        /*03c0*/ 	.word	0x00000188
        /*03c4*/ 	.short	0x0100
        /*03c6*/ 	.byte	0x04
	.zero		1


	//   ....[46]....
        /*03c8*/ 	.word	0x00000900
        /*03cc*/ 	.word	0x000000ff
        /*03d0*/ 	.word	0x000000b8
        /*03d4*/ 	.short	0x0100
        /*03d6*/ 	.byte	0x04
	.zero		1


	//   ....[47]....
        /*03d8*/ 	.word	0x00000910
        /*03dc*/ 	.word	0x000000ff
        /*03e0*/ 	.word	0x00000190
        /*03e4*/ 	.short	0x0100
        /*03e6*/ 	.byte	0x04
	.zero		1


	//   ....[48]....
        /*03e8*/ 	.word	0x00000920
        /*03ec*/ 	.word	0x000000ff
        /*03f0*/ 	.word	0x000000c0
        /*03f4*/ 	.short	0x0100
        /*03f6*/ 	.byte	0x04
	.zero		1


	//   ....[49]....
        /*03f8*/ 	.word	0x00000930
        /*03fc*/ 	.word	0x000000ff
        /*0400*/ 	.word	0x00000198
        /*0404*/ 	.short	0x0100
        /*0406*/ 	.byte	0x04
	.zero		1


	//   ....[50]....
        /*0408*/ 	.word	0x00000940
        /*040c*/ 	.word	0x000000ff
        /*0410*/ 	.word	0x000000c8
        /*0414*/ 	.short	0x0100
        /*0416*/ 	.byte	0x04
	.zero		1


	//   ....[51]....
        /*0418*/ 	.word	0x00000950
        /*041c*/ 	.word	0x000000ff
        /*0420*/ 	.word	0x000001a0
        /*0424*/ 	.short	0x0100
        /*0426*/ 	.byte	0x04
	.zero		1


	//   ....[52]....
        /*0428*/ 	.word	0x00000960
        /*042c*/ 	.word	0x000000ff
        /*0430*/ 	.word	0x000000d0
        /*0434*/ 	.short	0x0100
        /*0436*/ 	.byte	0x04
	.zero		1


	//   ....[53]....
        /*0438*/ 	.word	0x00000970
        /*043c*/ 	.word	0x000000ff
        /*0440*/ 	.word	0x000001a8
        /*0444*/ 	.short	0x0100
        /*0446*/ 	.byte	0x04
	.zero		1


	//   ....[54]....
        /*0448*/ 	.word	0x00000ab0
        /*044c*/ 	.word	0x000000ff
        /*0450*/ 	.word	0x000001b0
        /*0454*/ 	.short	0x0100
        /*0456*/ 	.byte	0x04
	.zero		1


	//   ....[55]....
        /*0458*/ 	.word	0x00000ac0
        /*045c*/ 	.word	0x000000ff
        /*0460*/ 	.word	0x000001b8
        /*0464*/ 	.short	0x0100
        /*0466*/ 	.byte	0x04
	.zero		1


	//   ....[56]....
        /*0468*/ 	.word	0x00000bb0
        /*046c*/ 	.word	0x000000ff
        /*0470*/ 	.word	0x000001c0
        /*0474*/ 	.short	0x0100
        /*0476*/ 	.byte	0x06
	.zero		1


	//   ....[57]....
        /*0478*/ 	.word	0x00000bc0
        /*047c*/ 	.word	0x000000ff
        /*0480*/ 	.word	0x000001c8
        /*0484*/ 	.short	0x0100
        /*0486*/ 	.byte	0x06
	.zero		1


	//   ....[58]....
        /*0488*/ 	.word	0x00000d00
        /*048c*/ 	.word	0x000000ff
        /*0490*/ 	.word	0x000001d0
        /*0494*/ 	.short	0x0100
        /*0496*/ 	.byte	0x06
	.zero		1


	//   ....[59]....
        /*0498*/ 	.word	0x00000d10
        /*049c*/ 	.word	0x000000ff
        /*04a0*/ 	.word	0x000001e0
        /*04a4*/ 	.short	0x0100
        /*04a6*/ 	.byte	0x06
	.zero		1


	//   ....[60]....
        /*04a8*/ 	.word	0x00000d20
        /*04ac*/ 	.word	0x000000ff
        /*04b0*/ 	.word	0x000001d8
        /*04b4*/ 	.short	0x0100
        /*04b6*/ 	.byte	0x06
	.zero		1


	//   ....[61]....
        /*04b8*/ 	.word	0x00000d30
        /*04bc*/ 	.word	0x000000ff
        /*04c0*/ 	.word	0x000001e8
        /*04c4*/ 	.short	0x0100
        /*04c6*/ 	.byte	0x06
	.zero		1


	//   ....[62]....
        /*04c8*/ 	.word	0x00000e60
        /*04cc*/ 	.word	0x000000ff
        /*04d0*/ 	.word	0x000001f0
        /*04d4*/ 	.short	0x0100
        /*04d6*/ 	.byte	0x04
	.zero		1


	//   ....[63]....
        /*04d8*/ 	.word	0x00000e70
        /*04dc*/ 	.word	0x000000ff
        /*04e0*/ 	.word	0x00000210
        /*04e4*/ 	.short	0x0100
        /*04e6*/ 	.byte	0x04
	.zero		1


	//   ....[64]....
        /*04e8*/ 	.word	0x00000e80
        /*04ec*/ 	.word	0x000000ff
        /*04f0*/ 	.word	0x000001f8
        /*04f4*/ 	.short	0x0100
        /*04f6*/ 	.byte	0x04
	.zero		1


	//   ....[65]....
        /*04f8*/ 	.word	0x00000e90
        /*04fc*/ 	.word	0x000000ff
        /*0500*/ 	.word	0x00000218
        /*0504*/ 	.short	0x0100
        /*0506*/ 	.byte	0x04
	.zero		1


	//   ....[66]....
        /*0508*/ 	.word	0x00000ea0
        /*050c*/ 	.word	0x000000ff
        /*0510*/ 	.word	0x00000200
        /*0514*/ 	.short	0x0100
        /*0516*/ 	.byte	0x04
	.zero		1


	//   ....[67]....
        /*0518*/ 	.word	0x00000eb0
        /*051c*/ 	.word	0x000000ff
        /*0520*/ 	.word	0x00000220
        /*0524*/ 	.short	0x0100
        /*0526*/ 	.byte	0x04
	.zero		1


	//   ....[68]....
        /*0528*/ 	.word	0x00000ec0
        /*052c*/ 	.word	0x000000ff
        /*0530*/ 	.word	0x00000208
        /*0534*/ 	.short	0x0100
        /*0536*/ 	.byte	0x04
	.zero		1


	//   ....[69]....
        /*0538*/ 	.word	0x00000ed0
        /*053c*/ 	.word	0x000000ff
        /*0540*/ 	.word	0x00000228
        /*0544*/ 	.short	0x0100
        /*0546*/ 	.byte	0x04
	.zero		1


	//   ....[70]....
        /*0548*/ 	.word	0x00000fc0
        /*054c*/ 	.word	0x000000ff
        /*0550*/ 	.word	0x00000230
        /*0554*/ 	.short	0x0100
        /*0556*/ 	.byte	0x04
	.zero		1


	//   ....[71]....
        /*0558*/ 	.word	0x00000fd0
        /*055c*/ 	.word	0x000000ff
        /*0560*/ 	.word	0x00000240
        /*0564*/ 	.short	0x0100
        /*0566*/ 	.byte	0x04
	.zero		1


	//   ....[72]....
        /*0568*/ 	.word	0x00000fe0
        /*056c*/ 	.word	0x000000ff
        /*0570*/ 	.word	0x00000238
        /*0574*/ 	.short	0x0100
        /*0576*/ 	.byte	0x04
	.zero		1


	//   ....[73]....
        /*0578*/ 	.word	0x00000ff0
        /*057c*/ 	.word	0x000000ff
        /*0580*/ 	.word	0x00000248
        /*0584*/ 	.short	0x0100
        /*0586*/ 	.byte	0x04
	.zero		1


	//   ....[74]....
        /*0588*/ 	.word	0x00001c50
        /*058c*/ 	.word	0x00000000
        /*0590*/ 	.word	0x00000240
        /*0594*/ 	.short	0x010a
        /*0596*/ 	.byte	0xff
	.zero		1


	//   ....[75]....
        /*0598*/ 	.word	0x00001c80
        /*059c*/ 	.word	0x00000000
        /*05a0*/ 	.word	0x00000230
        /*05a4*/ 	.short	0x0101
        /*05a6*/ 	.byte	0xff
	.zero		1


	//   ....[76]....
        /*05a8*/ 	.word	0x00001d60
        /*05ac*/ 	.word	0x000000ff
        /*05b0*/ 	.word	0x000000d8
        /*05b4*/ 	.short	0x010a
        /*05b6*/ 	.byte	0x04
	.zero		1


	//   ....[77]....
        /*05b8*/ 	.word	0x00001de0
        /*05bc*/ 	.word	0x000000ff
        /*05c0*/ 	.word	0x000000d8
        /*05c4*/ 	.short	0x010a
        /*05c6*/ 	.byte	0x21
	.zero		1


	//   ....[78]....
        /*05c8*/ 	.word	0x00001f70
        /*05cc*/ 	.word	0x000000ff
        /*05d0*/ 	.word	0x000000d8
        /*05d4*/ 	.short	0x010a
        /*05d6*/ 	.byte	0x08
	.zero		1


	//   ....[79]....
        /*05d8*/ 	.word	0x000020b0
        /*05dc*/ 	.word	0x000000ff
        /*05e0*/ 	.word	0x000001c8
        /*05e4*/ 	.short	0x0101
        /*05e6*/ 	.byte	0x06
	.zero		1


	//   ....[80]....
        /*05e8*/ 	.word	0x000020d0
        /*05ec*/ 	.word	0x000000ff
        /*05f0*/ 	.word	0x000000d8
        /*05f4*/ 	.short	0x010a
        /*05f6*/ 	.byte	0x04
	.zero		1


	//   ....[81]....
        /*05f8*/ 	.word	0x00002150
        /*05fc*/ 	.word	0x000000ff
        /*0600*/ 	.word	0x000000d8
        /*0604*/ 	.short	0x010a
        /*0606*/ 	.byte	0x11
	.zero		1


	//   ....[82]....
        /*0608*/ 	.word	0x000022e0
        /*060c*/ 	.word	0x000000ff
        /*0610*/ 	.word	0x000000d8
        /*0614*/ 	.short	0x010a
        /*0616*/ 	.byte	0x07
	.zero		1


	//   ....[83]....
        /*0618*/ 	.word	0x00002450
        /*061c*/ 	.word	0x00000003
        /*0620*/ 	.word	0x000001d0
        /*0624*/ 	.short	0x010a
        /*0626*/ 	.byte	0xff
	.zero		1


	//   ....[84]....
        /*0628*/ 	.word	0x000025a0
        /*062c*/ 	.word	0x00000000
        /*0630*/ 	.word	0x00000000
        /*0634*/ 	.short	0x0101
        /*0636*/ 	.byte	0xff
	.zero		1


	//   ....[85]....
        /*0638*/ 	.word	0x00002b40
        /*063c*/ 	.word	0x000000ff
        /*0640*/ 	.word	0x00000000
        /*0644*/ 	.short	0x010a
        /*0646*/ 	.byte	0x04
	.zero		1


	//   ....[86]....
        /*0648*/ 	.word	0x00002bd0
        /*064c*/ 	.word	0x000000ff
        /*0650*/ 	.word	0x00000000
        /*0654*/ 	.short	0x010a
        /*0656*/ 	.byte	0x05
	.zero		1


	//   ....[87]....
        /*0658*/ 	.word	0x00002c60
        /*065c*/ 	.word	0x000000ff
        /*0660*/ 	.word	0x00000000
        /*0664*/ 	.short	0x010a
        /*0666*/ 	.byte	0x05
	.zero		1


	//   ....[88]....
        /*0668*/ 	.word	0x00002cf0
        /*066c*/ 	.word	0x000000ff
        /*0670*/ 	.word	0x00000000
        /*0674*/ 	.short	0x010a
        /*0676*/ 	.byte	0x05
	.zero		1


	//   ....[89]....
        /*0678*/ 	.word	0x00002d80
        /*067c*/ 	.word	0x000000ff
        /*0680*/ 	.word	0x00000000
        /*0684*/ 	.short	0x010a
        /*0686*/ 	.byte	0x05
	.zero		1


	//   ....[90]....
        /*0688*/ 	.word	0x00002e10
        /*068c*/ 	.word	0x000000ff
        /*0690*/ 	.word	0x00000000
        /*0694*/ 	.short	0x010a
        /*0696*/ 	.byte	0x05
	.zero		1


	//   ....[91]....
        /*0698*/ 	.word	0x00002ea0
        /*069c*/ 	.word	0x000000ff
        /*06a0*/ 	.word	0x00000000
        /*06a4*/ 	.short	0x010a
        /*06a6*/ 	.byte	0x05
	.zero		1


	//   ....[92]....
        /*06a8*/ 	.word	0x00002f30
        /*06ac*/ 	.word	0x000000ff
        /*06b0*/ 	.word	0x00000000
        /*06b4*/ 	.short	0x010a
        /*06b6*/ 	.byte	0x05
	.zero		1


	//   ....[93]....
        /*06b8*/ 	.word	0x00002fc0
        /*06bc*/ 	.word	0x000000ff
        /*06c0*/ 	.word	0x00000000
        /*06c4*/ 	.short	0x010a
        /*06c6*/ 	.byte	0x05
	.zero		1


	//   ....[94]....
        /*06c8*/ 	.word	0x00003050
        /*06cc*/ 	.word	0x000000ff
        /*06d0*/ 	.word	0x00000000
        /*06d4*/ 	.short	0x010a
        /*06d6*/ 	.byte	0x05
	.zero		1


	//   ....[95]....
        /*06d8*/ 	.word	0x000030e0
        /*06dc*/ 	.word	0x000000ff
        /*06e0*/ 	.word	0x00000000
        /*06e4*/ 	.short	0x010a
        /*06e6*/ 	.byte	0x05
	.zero		1


	//   ....[96]....
        /*06e8*/ 	.word	0x00003170
        /*06ec*/ 	.word	0x000000ff
        /*06f0*/ 	.word	0x00000000
        /*06f4*/ 	.short	0x010a
        /*06f6*/ 	.byte	0x05
	.zero		1


	//   ....[97]....
        /*06f8*/ 	.word	0x00003200
        /*06fc*/ 	.word	0x000000ff
        /*0700*/ 	.word	0x00000000
        /*0704*/ 	.short	0x010a
        /*0706*/ 	.byte	0x05
	.zero		1


	//   ....[98]....
        /*0708*/ 	.word	0x00003290
        /*070c*/ 	.word	0x000000ff
        /*0710*/ 	.word	0x00000000
        /*0714*/ 	.short	0x010a
        /*0716*/ 	.byte	0x05
	.zero		1


	//   ....[99]....
        /*0718*/ 	.word	0x00003320
        /*071c*/ 	.word	0x000000ff
        /*0720*/ 	.word	0x00000000
        /*0724*/ 	.short	0x010a
        /*0726*/ 	.byte	0x05
	.zero		1


	//   ....[100]....
        /*0728*/ 	.word	0x000033b0
        /*072c*/ 	.word	0x000000ff
        /*0730*/ 	.word	0x00000000
        /*0734*/ 	.short	0x010a
        /*0736*/ 	.byte	0x05
	.zero		1


	//   ....[101]....
        /*0738*/ 	.word	0x00003440
        /*073c*/ 	.word	0x000000ff
        /*0740*/ 	.word	0x00000000
        /*0744*/ 	.short	0x010a
        /*0746*/ 	.byte	0x05
	.zero		1


	//   ....[102]....
        /*0748*/ 	.word	0x000034d0
        /*074c*/ 	.word	0x000000ff
        /*0750*/ 	.word	0x00000000
        /*0754*/ 	.short	0x010a
        /*0756*/ 	.byte	0x05
	.zero		1


	//   ....[103]....
        /*0758*/ 	.word	0x00003560
        /*075c*/ 	.word	0x000000ff
        /*0760*/ 	.word	0x00000000
        /*0764*/ 	.short	0x010a
        /*0766*/ 	.byte	0x05
	.zero		1


	//   ....[104]....
        /*0768*/ 	.word	0x000035f0
        /*076c*/ 	.word	0x000000ff
        /*0770*/ 	.word	0x00000000
        /*0774*/ 	.short	0x010a
        /*0776*/ 	.byte	0x05
	.zero		1


	//   ....[105]....
        /*0778*/ 	.word	0x00003680
        /*077c*/ 	.word	0x000000ff
        /*0780*/ 	.word	0x00000000
        /*0784*/ 	.short	0x010a
        /*0786*/ 	.byte	0x05
	.zero		1


	//   ....[106]....
        /*0788*/ 	.word	0x00003710
        /*078c*/ 	.word	0x000000ff
        /*0790*/ 	.word	0x00000000
        /*0794*/ 	.short	0x010a
        /*0796*/ 	.byte	0x05
	.zero		1


	//   ....[107]....
        /*0798*/ 	.word	0x000037a0
        /*079c*/ 	.word	0x000000ff
        /*07a0*/ 	.word	0x00000000
        /*07a4*/ 	.short	0x010a
        /*07a6*/ 	.byte	0x05
	.zero		1


	//   ....[108]....
        /*07a8*/ 	.word	0x00003830
        /*07ac*/ 	.word	0x000000ff
        /*07b0*/ 	.word	0x00000000
        /*07b4*/ 	.short	0x010a
        /*07b6*/ 	.byte	0x05
	.zero		1


	//   ....[109]....
        /*07b8*/ 	.word	0x000038c0
        /*07bc*/ 	.word	0x000000ff
        /*07c0*/ 	.word	0x00000000
        /*07c4*/ 	.short	0x010a
        /*07c6*/ 	.byte	0x05
	.zero		1


	//   ....[110]....
        /*07c8*/ 	.word	0x00003950
        /*07cc*/ 	.word	0x000000ff
        /*07d0*/ 	.word	0x00000000
        /*07d4*/ 	.short	0x010a
        /*07d6*/ 	.byte	0x05
	.zero		1


	//   ....[111]....
        /*07d8*/ 	.word	0x000039f0
        /*07dc*/ 	.word	0x00000000
        /*07e0*/ 	.word	0x00000000
        /*07e4*/ 	.short	0x010a
        /*07e6*/ 	.byte	0xff
	.zero		1


	//   ....[112]....
        /*07e8*/ 	.word	0x00003b10
        /*07ec*/ 	.word	0x00000002
        /*07f0*/ 	.word	0x00000230
        /*07f4*/ 	.short	0x010a
        /*07f6*/ 	.byte	0xff
	.zero		1


	//   ....[113]....
        /*07f8*/ 	.word	0x00003b80
        /*07fc*/ 	.word	0x00000002
        /*0800*/ 	.word	0x00000000
        /*0804*/ 	.short	0x0101
        /*0806*/ 	.byte	0xff
	.zero		1


	//   ....[114]....
        /*0808*/ 	.word	0x00003ba0
        /*080c*/ 	.word	0x000000ff
        /*0810*/ 	.word	0x000001e0
        /*0814*/ 	.short	0x010a
        /*0816*/ 	.byte	0x04
	.zero		1


	//   ....[115]....
        /*0818*/ 	.word	0x00003cc0
        /*081c*/ 	.word	0x00000002
        /*0820*/ 	.word	0x000001d0
        /*0824*/ 	.short	0x010a
        /*0826*/ 	.byte	0xff
	.zero		1


	//   ....[116]....
        /*0828*/ 	.word	0x00003dc0
        /*082c*/ 	.word	0x00000002
        /*0830*/ 	.word	0x00000000
        /*0834*/ 	.short	0x0101
        /*0836*/ 	.byte	0xff
	.zero		1


	//   ....[117]....
        /*0838*/ 	.word	0x00003e50
        /*083c*/ 	.word	0x000000ff
        /*0840*/ 	.word	0x000001e0
        /*0844*/ 	.short	0x0106
        /*0846*/ 	.byte	0x04
	.zero		1


	//   ....[118]....
        /*0848*/ 	.word	0x00003e70
        /*084c*/ 	.word	0x000000ff
        /*0850*/ 	.word	0x000001e0
        /*0854*/ 	.short	0x010a
        /*0856*/ 	.byte	0x04
	.zero		1


	//   ....[119]....
        /*0858*/ 	.word	0x00003f00
        /*085c*/ 	.word	0x000000ff
        /*0860*/ 	.word	0x000001e0
        /*0864*/ 	.short	0x0106
        /*0866*/ 	.byte	0x07
	.zero		1


	//   ....[120]....
        /*0868*/ 	.word	0x00003f40
        /*086c*/ 	.word	0x00000000
        /*0870*/ 	.word	0x000001e0
        /*0874*/ 	.short	0x010a
        /*0876*/ 	.byte	0xff
	.zero		1


	//   ....[121]....
        /*0878*/ 	.word	0x00004450
        /*087c*/ 	.word	0x00000000
        /*0880*/ 	.word	0x000001d0
        /*0884*/ 	.short	0x010a
        /*0886*/ 	.byte	0xff
	.zero		1


	//   ....[122]....
        /*0888*/ 	.word	0x00004550
        /*088c*/ 	.word	0x00000003
        /*0890*/ 	.word	0x00000000
        /*0894*/ 	.short	0x0101
        /*0896*/ 	.byte	0xff
	.zero		1


	//   ....[123]....
        /*0898*/ 	.word	0x00004560
        /*089c*/ 	.word	0x000000ff
        /*08a0*/ 	.word	0x00000000
        /*08a4*/ 	.short	0x010a
        /*08a6*/ 	.byte	0x04
	.zero		1


	//   ....[124]....
        /*08a8*/ 	.word	0x000045e0
        /*08ac*/ 	.word	0x000000ff
        /*08b0*/ 	.word	0x00000210
        /*08b4*/ 	.short	0x010a
        /*08b6*/ 	.byte	0x17
	.zero		1


	//   ....[125]....
        /*08b8*/ 	.word	0x000046c0
        /*08bc*/ 	.word	0x000000ff
        /*08c0*/ 	.word	0x00000000
        /*08c4*/ 	.short	0x010a
        /*08c6*/ 	.byte	0x05
	.zero		1


	//   ....[126]....
        /*08c8*/ 	.word	0x00004800
        /*08cc*/ 	.word	0x000000ff
        /*08d0*/ 	.word	0x00000000
        /*08d4*/ 	.short	0x010a
        /*08d6*/ 	.byte	0x04
	.zero		1


	//   ....[127]....
        /*08d8*/ 	.word	0x000049f0
        /*08dc*/ 	.word	0x000000ff
        /*08e0*/ 	.word	0x00000000
        /*08e4*/ 	.short	0x010a
        /*08e6*/ 	.byte	0x04
	.zero		1


	//   ....[128]....
        /*08e8*/ 	.word	0x00004a80
        /*08ec*/ 	.word	0x000000ff
        /*08f0*/ 	.word	0x00000000
        /*08f4*/ 	.short	0x010a
        /*08f6*/ 	.byte	0x05
	.zero		1


	//   ....[129]....
        /*08f8*/ 	.word	0x00004b10
        /*08fc*/ 	.word	0x000000ff
        /*0900*/ 	.word	0x00000000
        /*0904*/ 	.short	0x010a
        /*0906*/ 	.byte	0x05
	.zero		1


	//   ....[130]....
        /*0908*/ 	.word	0x00004ba0
        /*090c*/ 	.word	0x000000ff
        /*0910*/ 	.word	0x00000000
        /*0914*/ 	.short	0x010a
        /*0916*/ 	.byte	0x04
	.zero		1


	//   ....[131]....
        /*0918*/ 	.word	0x00005040
        /*091c*/ 	.word	0x00000007
        /*0920*/ 	.word	0x000001d0
        /*0924*/ 	.short	0x010a
        /*0926*/ 	.byte	0xff
	.zero		1


	//   ....[132]....
        /*0928*/ 	.word	0x000051b0
        /*092c*/ 	.word	0x00000000
        /*0930*/ 	.word	0x00000000
        /*0934*/ 	.short	0x0101
        /*0936*/ 	.byte	0xff
	.zero		1


	//   ....[133]....
        /*0938*/ 	.word	0x00005620
        /*093c*/ 	.word	0x000000ff
        /*0940*/ 	.word	0x000001c8
        /*0944*/ 	.short	0x010a
        /*0946*/ 	.byte	0x11
	.zero		1


	//   ....[134]....
        /*0948*/ 	.word	0x000057a0
        /*094c*/ 	.word	0x000000ff
        /*0950*/ 	.word	0x000001b8
        /*0954*/ 	.short	0x010a
        /*0956*/ 	.byte	0x11
	.zero		1


	//   ....[135]....
        /*0958*/ 	.word	0x000059b0
        /*095c*/ 	.word	0x000000ff
        /*0960*/ 	.word	0x000001b0
        /*0964*/ 	.short	0x010b
        /*0966*/ 	.byte	0x11
	.zero		1


	//   ....[136]....
        /*0968*/ 	.word	0x000059c0
        /*096c*/ 	.word	0x000000ff
        /*0970*/ 	.word	0x00000000
        /*0974*/ 	.short	0x0101
        /*0976*/ 	.byte	0x30
	.zero		1


	//   ....[137]....
        /*0978*/ 	.word	0x00005a00
        /*097c*/ 	.word	0x00000000
        /*0980*/ 	.word	0x000001b8
        /*0984*/ 	.short	0x010a
        /*0986*/ 	.byte	0xff
	.zero		1


	//   ....[138]....
        /*0988*/ 	.word	0x00005d40
        /*098c*/ 	.word	0x00000003
        /*0990*/ 	.word	0x000001d0
        /*0994*/ 	.short	0x010a
        /*0996*/ 	.byte	0xff
	.zero		1


	//   ....[139]....
        /*0998*/ 	.word	0x00005ec0
        /*099c*/ 	.word	0x00000000
        /*09a0*/ 	.word	0x00000000
        /*09a4*/ 	.short	0x0101
        /*09a6*/ 	.byte	0xff
	.zero		1


	//   ....[140]....
        /*09a8*/ 	.word	0x00006920
        /*09ac*/ 	.word	0x000000ff
        /*09b0*/ 	.word	0x000001b0
        /*09b4*/ 	.short	0x010a
        /*09b6*/ 	.byte	0x2c
	.zero		1


	//   ....[141]....
        /*09b8*/ 	.word	0x00006930
        /*09bc*/ 	.word	0x00000016
        /*09c0*/ 	.word	0x000001f0
        /*09c4*/ 	.short	0x010a
        /*09c6*/ 	.byte	0xff
	.zero		1


	//   ....[142]....
        /*09c8*/ 	.word	0x00006ae0
        /*09cc*/ 	.word	0x000000ff
        /*09d0*/ 	.word	0x000001b0
        /*09d4*/ 	.short	0x010a
        /*09d6*/ 	.byte	0x2c
	.zero		1


	//   ....[143]....
        /*09d8*/ 	.word	0x00006bc0
        /*09dc*/ 	.word	0x000000ff
        /*09e0*/ 	.word	0x00000000
        /*09e4*/ 	.short	0x0101
        /*09e6*/ 	.byte	0x04
	.zero		1


	//   ....[144]....
        /*09e8*/ 	.word	0x00006c20
        /*09ec*/ 	.word	0x00000016
        /*09f0*/ 	.word	0x000001f0
        /*09f4*/ 	.short	0x010a
        /*09f6*/ 	.byte	0xff
	.zero		1


	//   ....[145]....
        /*09f8*/ 	.word	0x00006f90
        /*09fc*/ 	.word	0x000000ff
        /*0a00*/ 	.word	0x00000000
        /*0a04*/ 	.short	0x0101
        /*0a06*/ 	.byte	0x04
	.zero		1


	//   ....[146]....
        /*0a08*/ 	.word	0x00007870
        /*0a0c*/ 	.word	0x00000000
        /*0a10*/ 	.word	0x00000240
        /*0a14*/ 	.short	0x010a
        /*0a16*/ 	.byte	0xff
	.zero		1


	//   ....[147]....
        /*0a18*/ 	.word	0x000078d0
        /*0a1c*/ 	.word	0x00000000
        /*0a20*/ 	.word	0x000000d8
        /*0a24*/ 	.short	0x010a
        /*0a26*/ 	.byte	0xff
	.zero		1


	//   ....[148]....
        /*0a28*/ 	.word	0x00007930
        /*0a2c*/ 	.word	0x00000000
        /*0a30*/ 	.word	0x000000d8
        /*0a34*/ 	.short	0x010a
        /*0a36*/ 	.byte	0xff
	.zero		1


	//   ....[149]....
        /*0a38*/ 	.word	0x00007980
        /*0a3c*/ 	.word	0x00000003
        /*0a40*/ 	.word	0x000001d0
        /*0a44*/ 	.short	0x010a
        /*0a46*/ 	.byte	0xff
	.zero		1


	//   ....[150]....
        /*0a48*/ 	.word	0x000079e0
        /*0a4c*/ 	.word	0x00000000
        /*0a50*/ 	.word	0x00000000
        /*0a54*/ 	.short	0x010a
        /*0a56*/ 	.byte	0xff
	.zero		1


	//   ....[151]....
        /*0a58*/ 	.word	0x00007a40
        /*0a5c*/ 	.word	0x00000000
        /*0a60*/ 	.word	0x00000000
        /*0a64*/ 	.short	0x010a
        /*0a66*/ 	.byte	0xff
	.zero		1


	//   ....[152]....
        /*0a68*/ 	.word	0x00007aa0
        /*0a6c*/ 	.word	0x00000000
        /*0a70*/ 	.word	0x00000000
        /*0a74*/ 	.short	0x010a
        /*0a76*/ 	.byte	0xff
	.zero		1


	//   ....[153]....
        /*0a78*/ 	.word	0x00007b00
        /*0a7c*/ 	.word	0x00000000
        /*0a80*/ 	.word	0x00000000
        /*0a84*/ 	.short	0x010a
        /*0a86*/ 	.byte	0xff
	.zero		1


	//   ....[154]....
        /*0a88*/ 	.word	0x00007b60
        /*0a8c*/ 	.word	0x00000000
        /*0a90*/ 	.word	0x00000000
        /*0a94*/ 	.short	0x010a
        /*0a96*/ 	.byte	0xff
	.zero		1


	//   ....[155]....
        /*0a98*/ 	.word	0x00007bc0
        /*0a9c*/ 	.word	0x00000000
        /*0aa0*/ 	.word	0x00000000
        /*0aa4*/ 	.short	0x010a
        /*0aa6*/ 	.byte	0xff
	.zero		1


	//   ....[156]....
        /*0aa8*/ 	.word	0x00007c20
        /*0aac*/ 	.word	0x00000000
        /*0ab0*/ 	.word	0x00000000
        /*0ab4*/ 	.short	0x010a
        /*0ab6*/ 	.byte	0xff
	.zero		1


	//   ....[157]....
        /*0ab8*/ 	.word	0x00007c80
        /*0abc*/ 	.word	0x00000000
        /*0ac0*/ 	.word	0x00000000
        /*0ac4*/ 	.short	0x010a
        /*0ac6*/ 	.byte	0xff
	.zero		1


	//   ....[158]....
        /*0ac8*/ 	.word	0x00007ce0
        /*0acc*/ 	.word	0x00000000
        /*0ad0*/ 	.word	0x00000000
        /*0ad4*/ 	.short	0x010a
        /*0ad6*/ 	.byte	0xff
	.zero		1


	//   ....[159]....
        /*0ad8*/ 	.word	0x00007d40
        /*0adc*/ 	.word	0x00000000
        /*0ae0*/ 	.word	0x00000000
        /*0ae4*/ 	.short	0x010a
        /*0ae6*/ 	.byte	0xff
	.zero		1


	//   ....[160]....
        /*0ae8*/ 	.word	0x00007da0
        /*0aec*/ 	.word	0x00000000
        /*0af0*/ 	.word	0x00000000
        /*0af4*/ 	.short	0x010a
        /*0af6*/ 	.byte	0xff
	.zero		1


	//   ....[161]....
        /*0af8*/ 	.word	0x00007e00
        /*0afc*/ 	.word	0x00000000
        /*0b00*/ 	.word	0x00000000
        /*0b04*/ 	.short	0x010a
        /*0b06*/ 	.byte	0xff
	.zero		1


	//   ....[162]....
        /*0b08*/ 	.word	0x00007e60
        /*0b0c*/ 	.word	0x00000000
        /*0b10*/ 	.word	0x00000000
        /*0b14*/ 	.short	0x010a
        /*0b16*/ 	.byte	0xff
	.zero		1


	//   ....[163]....
        /*0b18*/ 	.word	0x00007ec0
        /*0b1c*/ 	.word	0x00000000
        /*0b20*/ 	.word	0x00000000
        /*0b24*/ 	.short	0x010a
        /*0b26*/ 	.byte	0xff
	.zero		1


	//   ....[164]....
        /*0b28*/ 	.word	0x00007f20
        /*0b2c*/ 	.word	0x00000000
        /*0b30*/ 	.word	0x00000000
        /*0b34*/ 	.short	0x010a
        /*0b36*/ 	.byte	0xff
	.zero		1


	//   ....[165]....
        /*0b38*/ 	.word	0x00007f80
        /*0b3c*/ 	.word	0x00000000
        /*0b40*/ 	.word	0x00000000
        /*0b44*/ 	.short	0x010a
        /*0b46*/ 	.byte	0xff
	.zero		1


	//   ....[166]....
        /*0b48*/ 	.word	0x00007fe0
        /*0b4c*/ 	.word	0x00000000
        /*0b50*/ 	.word	0x00000000
        /*0b54*/ 	.short	0x010a
        /*0b56*/ 	.byte	0xff
	.zero		1


	//   ....[167]....
        /*0b58*/ 	.word	0x00008040
        /*0b5c*/ 	.word	0x00000000
        /*0b60*/ 	.word	0x00000000
        /*0b64*/ 	.short	0x010a
        /*0b66*/ 	.byte	0xff
	.zero		1


	//   ....[168]....
        /*0b68*/ 	.word	0x000080a0
        /*0b6c*/ 	.word	0x00000000
        /*0b70*/ 	.word	0x00000000
        /*0b74*/ 	.short	0x010a
        /*0b76*/ 	.byte	0xff
	.zero		1


	//   ....[169]....
        /*0b78*/ 	.word	0x00008100
        /*0b7c*/ 	.word	0x00000000
        /*0b80*/ 	.word	0x00000000
        /*0b84*/ 	.short	0x010a
        /*0b86*/ 	.byte	0xff
	.zero		1


	//   ....[170]....
        /*0b88*/ 	.word	0x00008160
        /*0b8c*/ 	.word	0x00000000
        /*0b90*/ 	.word	0x00000000
        /*0b94*/ 	.short	0x010a
        /*0b96*/ 	.byte	0xff
	.zero		1


	//   ....[171]....
        /*0b98*/ 	.word	0x000081c0
        /*0b9c*/ 	.word	0x00000000
        /*0ba0*/ 	.word	0x00000000
        /*0ba4*/ 	.short	0x010a
        /*0ba6*/ 	.byte	0xff
	.zero		1


	//   ....[172]....
        /*0ba8*/ 	.word	0x00008220
        /*0bac*/ 	.word	0x00000000
        /*0bb0*/ 	.word	0x00000000
        /*0bb4*/ 	.short	0x010a
        /*0bb6*/ 	.byte	0xff
	.zero		1


	//   ....[173]....
        /*0bb8*/ 	.word	0x00008280
        /*0bbc*/ 	.word	0x00000000
        /*0bc0*/ 	.word	0x00000000
        /*0bc4*/ 	.short	0x010a
        /*0bc6*/ 	.byte	0xff
	.zero		1


	//   ....[174]....
        /*0bc8*/ 	.word	0x000082e0
        /*0bcc*/ 	.word	0x00000000
        /*0bd0*/ 	.word	0x00000000
        /*0bd4*/ 	.short	0x010a
        /*0bd6*/ 	.byte	0xff
	.zero		1


	//   ....[175]....
        /*0bd8*/ 	.word	0x00008340
        /*0bdc*/ 	.word	0x00000000
        /*0be0*/ 	.word	0x00000000
        /*0be4*/ 	.short	0x010a
        /*0be6*/ 	.byte	0xff
	.zero		1


	//   ....[176]....
        /*0be8*/ 	.word	0x00008390
        /*0bec*/ 	.word	0x00000002
        /*0bf0*/ 	.word	0x00000230
        /*0bf4*/ 	.short	0x010a
        /*0bf6*/ 	.byte	0xff
	.zero		1


	//   ....[177]....
        /*0bf8*/ 	.word	0x000083f0
        /*0bfc*/ 	.word	0x00000002
        /*0c00*/ 	.word	0x000001e0
        /*0c04*/ 	.short	0x010a
        /*0c06*/ 	.byte	0xff
	.zero		1


	//   ....[178]....
        /*0c08*/ 	.word	0x00008440
        /*0c0c*/ 	.word	0x00000002
        /*0c10*/ 	.word	0x000001d0
        /*0c14*/ 	.short	0x010a
        /*0c16*/ 	.byte	0xff
	.zero		1


	//   ....[179]....
        /*0c18*/ 	.word	0x000084a0
        /*0c1c*/ 	.word	0x00000000
        /*0c20*/ 	.word	0x000001e0
        /*0c24*/ 	.short	0x010a
        /*0c26*/ 	.byte	0xff
	.zero		1


	//   ....[180]....
        /*0c28*/ 	.word	0x000084f0
        /*0c2c*/ 	.word	0x00000000
        /*0c30*/ 	.word	0x000001d0
        /*0c34*/ 	.short	0x010a
        /*0c36*/ 	.byte	0xff
	.zero		1


	//   ....[181]....
        /*0c38*/ 	.word	0x00008550
        /*0c3c*/ 	.word	0x00000002
        /*0c40*/ 	.word	0x00000210
        /*0c44*/ 	.short	0x010a
        /*0c46*/ 	.byte	0xff
	.zero		1


	//   ....[182]....
        /*0c48*/ 	.word	0x000085b0
        /*0c4c*/ 	.word	0x00000000
        /*0c50*/ 	.word	0x00000000
        /*0c54*/ 	.short	0x010a
        /*0c56*/ 	.byte	0xff
	.zero		1


	//   ....[183]....
        /*0c58*/ 	.word	0x00008610
        /*0c5c*/ 	.word	0x00000000
        /*0c60*/ 	.word	0x00000000
        /*0c64*/ 	.short	0x010a
        /*0c66*/ 	.byte	0xff
	.zero		1


	//   ....[184]....
        /*0c68*/ 	.word	0x00008670
        /*0c6c*/ 	.word	0x00000000
        /*0c70*/ 	.word	0x00000000
        /*0c74*/ 	.short	0x010a
        /*0c76*/ 	.byte	0xff
	.zero		1


	//   ....[185]....
        /*0c78*/ 	.word	0x000086d0
        /*0c7c*/ 	.word	0x00000000
        /*0c80*/ 	.word	0x00000000
        /*0c84*/ 	.short	0x010a
        /*0c86*/ 	.byte	0xff
	.zero		1


	//   ....[186]....
        /*0c88*/ 	.word	0x00008730
        /*0c8c*/ 	.word	0x00000000
        /*0c90*/ 	.word	0x00000000
        /*0c94*/ 	.short	0x010a
        /*0c96*/ 	.byte	0xff
	.zero		1


	//   ....[187]....
        /*0c98*/ 	.word	0x00008780
        /*0c9c*/ 	.word	0x00000007
        /*0ca0*/ 	.word	0x000001d0
        /*0ca4*/ 	.short	0x010a
        /*0ca6*/ 	.byte	0xff
	.zero		1


	//   ....[188]....
        /*0ca8*/ 	.word	0x000087e0
        /*0cac*/ 	.word	0x00000000
        /*0cb0*/ 	.word	0x000001c8
        /*0cb4*/ 	.short	0x010a
        /*0cb6*/ 	.byte	0xff
	.zero		1


	//   ....[189]....
        /*0cb8*/ 	.word	0x00008840
        /*0cbc*/ 	.word	0x00000000
        /*0cc0*/ 	.word	0x000001b8
        /*0cc4*/ 	.short	0x010a
        /*0cc6*/ 	.byte	0xff
	.zero		1


	//   ....[190]....
        /*0cc8*/ 	.word	0x00008890
        /*0ccc*/ 	.word	0x00000003
        /*0cd0*/ 	.word	0x000001d0
        /*0cd4*/ 	.short	0x010a
        /*0cd6*/ 	.byte	0xff
	.zero		1


	//   ....[191]....
        /*0cd8*/ 	.word	0x000088f0
        /*0cdc*/ 	.word	0x00000000
        /*0ce0*/ 	.word	0x000001b0
        /*0ce4*/ 	.short	0x010a
        /*0ce6*/ 	.byte	0xff
	.zero		1


	//   ....[192]....
        /*0ce8*/ 	.word	0x00008940
        /*0cec*/ 	.word	0x00000016
        /*0cf0*/ 	.word	0x000001f0
        /*0cf4*/ 	.short	0x010a
        /*0cf6*/ 	.byte	0xff
	.zero		1


	//----- nvinfo : EIATTR_NUM_MBARRIERS
	.align		4
.L_47:
        /*0cf8*/ 	.byte	0x03, 0x38
        /*0cfa*/ 	.short	0x004a


	//----- nvinfo : EIATTR_EXIT_INSTR_OFFSETS
	.align		4
        /*0cfc*/ 	.byte	0x04, 0x1c
        /*0cfe*/ 	.short	(.L_49 - .L_48)


	//   ....[0]....
.L_48:
        /*0d00*/ 	.word	0x00003a20


	//   ....[1]....
        /*0d04*/ 	.word	0x00003f10


	//   ....[2]....
        /*0d08*/ 	.word	0x00003f70


	//   ....[3]....
        /*0d0c*/ 	.word	0x00004e00


	//   ....[4]....
        /*0d10*/ 	.word	0x00005a30


	//   ....[5]....
        /*0d14*/ 	.word	0x00005a70


	//   ....[6]....
        /*0d18*/ 	.word	0x00007860


	//----- nvinfo : EIATTR_MAX_THREADS
	.align		4
.L_49:
        /*0d1c*/ 	.byte	0x04, 0x05
        /*0d1e*/ 	.short	(.L_51 - .L_50)
.L_50:
        /*0d20*/ 	.word	0x00000100
        /*0d24*/ 	.word	0x00000001
        /*0d28*/ 	.word	0x00000001


	//----- nvinfo : EIATTR_CRS_STACK_SIZE
	.align		4
.L_51:
        /*0d2c*/ 	.byte	0x04, 0x1e
        /*0d2e*/ 	.short	(.L_53 - .L_52)
.L_52:
        /*0d30*/ 	.word	0x00000000


	//----- nvinfo : EIATTR_CBANK_PARAM_SIZE
	.align		4
.L_53:
        /*0d34*/ 	.byte	0x03, 0x19
        /*0d36*/ 	.short	0x0800


	//----- nvinfo : EIATTR_PARAM_CBANK
	.align		4
        /*0d38*/ 	.byte	0x04, 0x0a
        /*0d3a*/ 	.short	(.L_55 - .L_54)
	.align		4
.L_54:
        /*0d3c*/ 	.word	index@(.nv.constant0._ZN7cutlass13device_kernelINS_4gemm6kernel13GemmUniversalIN4cute5tupleIJiiiiEEENS1_10collective13CollectiveMmaINS1_35MainloopSm100TmaUmmaWarpSpecializedILi27ELi2ELi4ENS5_IJNS4_1CILi2EEESB_NSA_ILi1EEEEEEEENS5_IJNSA_ILi64EEESF_SF_EEENS_12float_e4m3_tENS5_IJlSC_lEEESH_SI_NS4_8TiledMMAINS4_8MMA_AtomIJNS4_10MMA_TraitsINS4_19SM100_MMA_F8F6F4_SSEJSH_SH_fSF_SF_NS4_17integral_constantINS4_4UMMA5MajorELSP_0EEESQ_NSN_INSO_7ScaleInELSR_0EEESS_EEEEEENS4_6LayoutINS5_IJSC_SC_SC_EEENS5_IJNSA_ILi0EEESX_SX_EEEEENS5_IJNS4_10UnderscoreES10_S10_EEEEENS4_23SM90_TMA_LOAD_MULTICASTENS4_14ComposedLayoutINS4_7SwizzleILi2ELi4ELi3EEENS4_18smem_ptr_flag_bitsILi8EEENSV_INS5_IJNSA_ILi8EEESF_EEENS5_IJSF_SC_EEEEEEEvNS4_8identityES13_S1D_vS1E_EENS_8epilogue10collective18CollectiveEpilogueINS1G_23Sm100TmaWarpSpecializedILi1ELi1ELi32ELb0ELb0EEEJSG_NS5_IJNSV_ISF_SC_EES1L_EEESH_SI_SH_SI_NS1G_6fusion15FusionCallbacksIS1K_NS1N_17LinearCombinationISH_fSH_fLNS_15FloatRoundStyleE2EEESG_S1M_JEEENS4_5SM1004TMEM4LOAD26SM100_TMEM_LOAD_16dp32b32xENS4_13SM90_TMA_LOADES1D_NS4_39AutoVectorizingCopyWithAssumedAlignmentILi128EEENS4_14SM90_TMA_STOREES1D_S1Z_S1Z_EEEvvEEEEvNT_6ParamsE)
        /*0d40*/ 	.short	0x0380
        /*0d42*/ 	.short	0x0800


	//----- nvinfo : EIATTR_SW_WAR
	.align		4
.L_55:
        /*0d44*/ 	.byte	0x04, 0x36
        /*0d46*/ 	.short	(.L_57 - .L_56)
.L_56:
        /*0d48*/ 	.word	0x00000008
.L_57:


//--------------------- .nv.callgraph             --------------------------
	.section	.nv.callgraph,"",@"SHT_CUDA_CALLGRAPH"
	.align	4
	.sectionentsize	8
	.align		4
        /*0000*/ 	.word	0x00000000
	.align		4
        /*0004*/ 	.word	0xffffffff
	.align		4
        /*0008*/ 	.word	index@(_ZN7cutlass13device_kernelINS_4gemm6kernel13GemmUniversalIN4cute5tupleIJiiiiEEENS1_10collective13CollectiveMmaINS1_35MainloopSm100TmaUmmaWarpSpecializedILi27ELi2ELi4ENS5_IJNS4_1CILi2EEESB_NSA_ILi1EEEEEEEENS5_IJNSA_ILi64EEESF_SF_EEENS_12float_e4m3_tENS5_IJlSC_lEEESH_SI_NS4_8TiledMMAINS4_8MMA_AtomIJNS4_10MMA_TraitsINS4_19SM100_MMA_F8F6F4_SSEJSH_SH_fSF_SF_NS4_17integral_constantINS4_4UMMA5MajorELSP_0EEESQ_NSN_INSO_7ScaleInELSR_0EEESS_EEEEEENS4_6LayoutINS5_IJSC_SC_SC_EEENS5_IJNSA_ILi0EEESX_SX_EEEEENS5_IJNS4_10UnderscoreES10_S10_EEEEENS4_23SM90_TMA_LOAD_MULTICASTENS4_14ComposedLayoutINS4_7SwizzleILi2ELi4ELi3EEENS4_18smem_ptr_flag_bitsILi8EEENSV_INS5_IJNSA_ILi8EEESF_EEENS5_IJSF_SC_EEEEEEEvNS4_8identityES13_S1D_vS1E_EENS_8epilogue10collective18CollectiveEpilogueINS1G_23Sm100TmaWarpSpecializedILi1ELi1ELi32ELb0ELb0EEEJSG_NS5_IJNSV_ISF_SC_EES1L_EEESH_SI_SH_SI_NS1G_6fusion15FusionCallbacksIS1K_NS1N_17LinearCombinationISH_fSH_fLNS_15FloatRoundStyleE2EEESG_S1M_JEEENS4_5SM1004TMEM4LOAD26SM100_TMEM_LOAD_16dp32b32xENS4_13SM90_TMA_LOADES1D_NS4_39AutoVectorizingCopyWithAssumedAlignmentILi128EEENS4_14SM90_TMA_STOREES1D_S1Z_S1Z_EEEvvEEEEvNT_6ParamsE)
	.align		4
        /*000c*/ 	.word	index@(__assertfail)
	.align		4
        /*0010*/ 	.word	0x00000000
	.align		4
        /*0014*/ 	.word	0xfffffffe
	.align		4
        /*0018*/ 	.word	0x00000000
	.align		4
        /*001c*/ 	.word	0xfffffffd
	.align		4
        /*0020*/ 	.word	0x00000000
	.align		4
        /*0024*/ 	.word	0xfffffffc


//--------------------- .nv.constant4             --------------------------
	.section	.nv.constant4,"a",@progbits
	.align	8
	.align		8
.nv.constant4:
        /*0000*/ 	.dword	__assertfail
	.align		8
        /*0008*/ 	.dword	__unnamed_1
	.align		8
        /*0010*/ 	.dword	__unnamed_2
	.align		8
        /*0018*/ 	.dword	_ZN40_INTERNAL_8d111f3d_4_k_cu_ce8730b0_307134cuda3std3__45__cpo5beginE
	.align		8
        /*0020*/ 	.dword	_ZN40_INTERNAL_8d111f3d_4_k_cu_ce8730b0_307134cuda3std3__45__cpo3endE
	.align		8
        /*0028*/ 	.dword	_ZN40_INTERNAL_8d111f3d_4_k_cu_ce8730b0_307134cuda3std3__45__cpo6cbeginE
	.align		8
        /*0030*/ 	.dword	_ZN40_INTERNAL_8d111f3d_4_k_cu_ce8730b0_307134cuda3std3__45__cpo4cendE
	.align		8
        /*0038*/ 	.dword	_ZN40_INTERNAL_8d111f3d_4_k_cu_ce8730b0_307134cuda3std3__442_GLOBAL__N__8d111f3d_4_k_cu_ce8730b0_307136ignoreE
	.align		8
        /*0040*/ 	.dword	_ZN40_INTERNAL_8d111f3d_4_k_cu_ce8730b0_307134cuda3std3__419piecewise_constructE
	.align		8
        /*0048*/ 	.dword	_ZN40_INTERNAL_8d111f3d_4_k_cu_ce8730b0_307134cuda3std3__48in_placeE
	.align		8
        /*0050*/ 	.dword	_ZN40_INTERNAL_8d111f3d_4_k_cu_ce8730b0_307134cuda3std6ranges3__45__cpo4swapE
	.align		8
        /*0058*/ 	.dword	_ZN40_INTERNAL_8d111f3d_4_k_cu_ce8730b0_307134cuda3std6ranges3__45__cpo9iter_moveE
	.align		8
        /*0060*/ 	.dword	_ZN40_INTERNAL_8d111f3d_4_k_cu_ce8730b0_307134cute7productE
	.align		8
        /*0068*/ 	.dword	_ZN40_INTERNAL_8d111f3d_4_k_cu_ce8730b0_307134cute1_E
	.align		8
        /*0070*/ 	.dword	$str$25
	.align		8
        /*0078*/ 	.dword	$str$26
	.align		8
        /*0080*/ 	.dword	$str$27
	.align		8
        /*0088*/ 	.dword	$str$28


//--------------------- .text._ZN7cutlass13device_kernelINS_4gemm6kernel13GemmUniversalIN4cute5tupleIJiiiiEEENS1_10collective13CollectiveMmaINS1_35MainloopSm100TmaUmmaWarpSpecializedILi27ELi2ELi4ENS5_IJNS4_1CILi2EEESB_NSA_ILi1EEEEEEEENS5_IJNSA_ILi64EEESF_SF_EEENS_12float_e4m3_tENS5_IJlSC_lEEESH_SI_NS4_8TiledMMAINS4_8MMA_AtomIJNS4_10MMA_TraitsINS4_19SM100_MMA_F8F6F4_SSEJSH_SH_fSF_SF_NS4_17integral_constantINS4_4UMMA5MajorELSP_0EEESQ_NSN_INSO_7ScaleInELSR_0EEESS_EEEEEENS4_6LayoutINS5_IJSC_SC_SC_EEENS5_IJNSA_ILi0EEESX_SX_EEEEENS5_IJNS4_10UnderscoreES10_S10_EEEEENS4_23SM90_TMA_LOAD_MULTICASTENS4_14ComposedLayoutINS4_7SwizzleILi2ELi4ELi3EEENS4_18smem_ptr_flag_bitsILi8EEENSV_INS5_IJNSA_ILi8EEESF_EEENS5_IJSF_SC_EEEEEEEvNS4_8identityES13_S1D_vS1E_EENS_8epilogue10collective18CollectiveEpilogueINS1G_23Sm100TmaWarpSpecializedILi1ELi1ELi32ELb0ELb0EEEJSG_NS5_IJNSV_ISF_SC_EES1L_EEESH_SI_SH_SI_NS1G_6fusion15FusionCallbacksIS1K_NS1N_17LinearCombinationISH_fSH_fLNS_15FloatRoundStyleE2EEESG_S1M_JEEENS4_5SM1004TMEM4LOAD26SM100_TMEM_LOAD_16dp32b32xENS4_13SM90_TMA_LOADES1D_NS4_39AutoVectorizingCopyWithAssumedAlignmentILi128EEENS4_14SM90_TMA_STOREES1D_S1Z_S1Z_EEEvvEEEEvNT_6ParamsE --------------------------
	.section	.text._ZN7cutlass13device_kernelINS_4gemm6kernel13GemmUniversalIN4cute5tupleIJiiiiEEENS1_10collective13CollectiveMmaINS1_35MainloopSm100TmaUmmaWarpSpecializedILi27ELi2ELi4ENS5_IJNS4_1CILi2EEESB_NSA_ILi1EEEEEEEENS5_IJNSA_ILi64EEESF_SF_EEENS_12float_e4m3_tENS5_IJlSC_lEEESH_SI_NS4_8TiledMMAINS4_8MMA_AtomIJNS4_10MMA_TraitsINS4_19SM100_MMA_F8F6F4_SSEJSH_SH_fSF_SF_NS4_17integral_constantINS4_4UMMA5MajorELSP_0EEESQ_NSN_INSO_7ScaleInELSR_0EEESS_EEEEEENS4_6LayoutINS5_IJSC_SC_SC_EEENS5_IJNSA_ILi0EEESX_SX_EEEEENS5_IJNS4_10UnderscoreES10_S10_EEEEENS4_23SM90_TMA_LOAD_MULTICASTENS4_14ComposedLayoutINS4_7SwizzleILi2ELi4ELi3EEENS4_18smem_ptr_flag_bitsILi8EEENSV_INS5_IJNSA_ILi8EEESF_EEENS5_IJSF_SC_EEEEEEEvNS4_8identityES13_S1D_vS1E_EENS_8epilogue10collective18CollectiveEpilogueINS1G_23Sm100TmaWarpSpecializedILi1ELi1ELi32ELb0ELb0EEEJSG_NS5_IJNSV_ISF_SC_EES1L_EEESH_SI_SH_SI_NS1G_6fusion15FusionCallbacksIS1K_NS1N_17LinearCombinationISH_fSH_fLNS_15FloatRoundStyleE2EEESG_S1M_JEEENS4_5SM1004TMEM4LOAD26SM100_TMEM_LOAD_16dp32b32xENS4_13SM90_TMA_LOADES1D_NS4_39AutoVectorizingCopyWithAssumedAlignmentILi128EEENS4_14SM90_TMA_STOREES1D_S1Z_S1Z_EEEvvEEEEvNT_6ParamsE,"ax",@progbits
	.align	128
.text._ZN7cutlass13device_kernelINS_4gemm6kernel13GemmUniversalIN4cute5tupleIJiiiiEEENS1_10collective13CollectiveMmaINS1_35MainloopSm100TmaUmmaWarpSpecializedILi27ELi2ELi4ENS5_IJNS4_1CILi2EEESB_NSA_ILi1EEEEEEEENS5_IJNSA_ILi64EEESF_SF_EEENS_12float_e4m3_tENS5_IJlSC_lEEESH_SI_NS4_8TiledMMAINS4_8MMA_AtomIJNS4_10MMA_TraitsINS4_19SM100_MMA_F8F6F4_SSEJSH_SH_fSF_SF_NS4_17integral_constantINS4_4UMMA5MajorELSP_0EEESQ_NSN_INSO_7ScaleInELSR_0EEESS_EEEEEENS4_6LayoutINS5_IJSC_SC_SC_EEENS5_IJNSA_ILi0EEESX_SX_EEEEENS5_IJNS4_10UnderscoreES10_S10_EEEEENS4_23SM90_TMA_LOAD_MULTICASTENS4_14ComposedLayoutINS4_7SwizzleILi2ELi4ELi3EEENS4_18smem_ptr_flag_bitsILi8EEENSV_INS5_IJNSA_ILi8EEESF_EEENS5_IJSF_SC_EEEEEEEvNS4_8identityES13_S1D_vS1E_EENS_8epilogue10collective18CollectiveEpilogueINS1G_23Sm100TmaWarpSpecializedILi1ELi1ELi32ELb0ELb0EEEJSG_NS5_IJNSV_ISF_SC_EES1L_EEESH_SI_SH_SI_NS1G_6fusion15FusionCallbacksIS1K_NS1N_17LinearCombinationISH_fSH_fLNS_15FloatRoundStyleE2EEESG_S1M_JEEENS4_5SM1004TMEM4LOAD26SM100_TMEM_LOAD_16dp32b32xENS4_13SM90_TMA_LOADES1D_NS4_39AutoVectorizingCopyWithAssumedAlignmentILi128EEENS4_14SM90_TMA_STOREES1D_S1Z_S1Z_EEEvvEEEEvNT_6ParamsE:
        .type           _ZN7cutlass13device_kernelINS_4gemm6kernel13GemmUniversalIN4cute5tupleIJiiiiEEENS1_10collective13CollectiveMmaINS1_35MainloopSm100TmaUmmaWarpSpecializedILi27ELi2ELi4ENS5_IJNS4_1CILi2EEESB_NSA_ILi1EEEEEEEENS5_IJNSA_ILi64EEESF_SF_EEENS_12float_e4m3_tENS5_IJlSC_lEEESH_SI_NS4_8TiledMMAINS4_8MMA_AtomIJNS4_10MMA_TraitsINS4_19SM100_MMA_F8F6F4_SSEJSH_SH_fSF_SF_NS4_17integral_constantINS4_4UMMA5MajorELSP_0EEESQ_NSN_INSO_7ScaleInELSR_0EEESS_EEEEEENS4_6LayoutINS5_IJSC_SC_SC_EEENS5_IJNSA_ILi0EEESX_SX_EEEEENS5_IJNS4_10UnderscoreES10_S10_EEEEENS4_23SM90_TMA_LOAD_MULTICASTENS4_14ComposedLayoutINS4_7SwizzleILi2ELi4ELi3EEENS4_18smem_ptr_flag_bitsILi8EEENSV_INS5_IJNSA_ILi8EEESF_EEENS5_IJSF_SC_EEEEEEEvNS4_8identityES13_S1D_vS1E_EENS_8epilogue10collective18CollectiveEpilogueINS1G_23Sm100TmaWarpSpecializedILi1ELi1ELi32ELb0ELb0EEEJSG_NS5_IJNSV_ISF_SC_EES1L_EEESH_SI_SH_SI_NS1G_6fusion15FusionCallbacksIS1K_NS1N_17LinearCombinationISH_fSH_fLNS_15FloatRoundStyleE2EEESG_S1M_JEEENS4_5SM1004TMEM4LOAD26SM100_TMEM_LOAD_16dp32b32xENS4_13SM90_TMA_LOADES1D_NS4_39AutoVectorizingCopyWithAssumedAlignmentILi128EEENS4_14SM90_TMA_STOREES1D_S1Z_S1Z_EEEvvEEEEvNT_6ParamsE,@function
        .size           _ZN7cutlass13device_kernelINS_4gemm6kernel13GemmUniversalIN4cute5tupleIJiiiiEEENS1_10collective13CollectiveMmaINS1_35MainloopSm100TmaUmmaWarpSpecializedILi27ELi2ELi4ENS5_IJNS4_1CILi2EEESB_NSA_ILi1EEEEEEEENS5_IJNSA_ILi64EEESF_SF_EEENS_12float_e4m3_tENS5_IJlSC_lEEESH_SI_NS4_8TiledMMAINS4_8MMA_AtomIJNS4_10MMA_TraitsINS4_19SM100_MMA_F8F6F4_SSEJSH_SH_fSF_SF_NS4_17integral_constantINS4_4UMMA5MajorELSP_0EEESQ_NSN_INSO_7ScaleInELSR_0EEESS_EEEEEENS4_6LayoutINS5_IJSC_SC_SC_EEENS5_IJNSA_ILi0EEESX_SX_EEEEENS5_IJNS4_10UnderscoreES10_S10_EEEEENS4_23SM90_TMA_LOAD_MULTICASTENS4_14ComposedLayoutINS4_7SwizzleILi2ELi4ELi3EEENS4_18smem_ptr_flag_bitsILi8EEENSV_INS5_IJNSA_ILi8EEESF_EEENS5_IJSF_SC_EEEEEEEvNS4_8identityES13_S1D_vS1E_EENS_8epilogue10collective18CollectiveEpilogueINS1G_23Sm100TmaWarpSpecializedILi1ELi1ELi32ELb0ELb0EEEJSG_NS5_IJNSV_ISF_SC_EES1L_EEESH_SI_SH_SI_NS1G_6fusion15FusionCallbacksIS1K_NS1N_17LinearCombinationISH_fSH_fLNS_15FloatRoundStyleE2EEESG_S1M_JEEENS4_5SM1004TMEM4LOAD26SM100_TMEM_LOAD_16dp32b32xENS4_13SM90_TMA_LOADES1D_NS4_39AutoVectorizingCopyWithAssumedAlignmentILi128EEENS4_14SM90_TMA_STOREES1D_S1Z_S1Z_EEEvvEEEEvNT_6ParamsE,(.L_x_205 - _ZN7cutlass13device_kernelINS_4gemm6kernel13GemmUniversalIN4cute5tupleIJiiiiEEENS1_10collective13CollectiveMmaINS1_35MainloopSm100TmaUmmaWarpSpecializedILi27ELi2ELi4ENS5_IJNS4_1CILi2EEESB_NSA_ILi1EEEEEEEENS5_IJNSA_ILi64EEESF_SF_EEENS_12float_e4m3_tENS5_IJlSC_lEEESH_SI_NS4_8TiledMMAINS4_8MMA_AtomIJNS4_10MMA_TraitsINS4_19SM100_MMA_F8F6F4_SSEJSH_SH_fSF_SF_NS4_17integral_constantINS4_4UMMA5MajorELSP_0EEESQ_NSN_INSO_7ScaleInELSR_0EEESS_EEEEEENS4_6LayoutINS5_IJSC_SC_SC_EEENS5_IJNSA_ILi0EEESX_SX_EEEEENS5_IJNS4_10UnderscoreES10_S10_EEEEENS4_23SM90_TMA_LOAD_MULTICASTENS4_14ComposedLayoutINS4_7SwizzleILi2ELi4ELi3EEENS4_18smem_ptr_flag_bitsILi8EEENSV_INS5_IJNSA_ILi8EEESF_EEENS5_IJSF_SC_EEEEEEEvNS4_8identityES13_S1D_vS1E_EENS_8epilogue10collective18CollectiveEpilogueINS1G_23Sm100TmaWarpSpecializedILi1ELi1ELi32ELb0ELb0EEEJSG_NS5_IJNSV_ISF_SC_EES1L_EEESH_SI_SH_SI_NS1G_6fusion15FusionCallbacksIS1K_NS1N_17LinearCombinationISH_fSH_fLNS_15FloatRoundStyleE2EEESG_S1M_JEEENS4_5SM1004TMEM4LOAD26SM100_TMEM_LOAD_16dp32b32xENS4_13SM90_TMA_LOADES1D_NS4_39AutoVectorizingCopyWithAssumedAlignmentILi128EEENS4_14SM90_TMA_STOREES1D_S1Z_S1Z_EEEvvEEEEvNT_6ParamsE)
        .other          _ZN7cutlass13device_kernelINS_4gemm6kernel13GemmUniversalIN4cute5tupleIJiiiiEEENS1_10collective13CollectiveMmaINS1_35MainloopSm100TmaUmmaWarpSpecializedILi27ELi2ELi4ENS5_IJNS4_1CILi2EEESB_NSA_ILi1EEEEEEEENS5_IJNSA_ILi64EEESF_SF_EEENS_12float_e4m3_tENS5_IJlSC_lEEESH_SI_NS4_8TiledMMAINS4_8MMA_AtomIJNS4_10MMA_TraitsINS4_19SM100_MMA_F8F6F4_SSEJSH_SH_fSF_SF_NS4_17integral_constantINS4_4UMMA5MajorELSP_0EEESQ_NSN_INSO_7ScaleInELSR_0EEESS_EEEEEENS4_6LayoutINS5_IJSC_SC_SC_EEENS5_IJNSA_ILi0EEESX_SX_EEEEENS5_IJNS4_10UnderscoreES10_S10_EEEEENS4_23SM90_TMA_LOAD_MULTICASTENS4_14ComposedLayoutINS4_7SwizzleILi2ELi4ELi3EEENS4_18smem_ptr_flag_bitsILi8EEENSV_INS5_IJNSA_ILi8EEESF_EEENS5_IJSF_SC_EEEEEEEvNS4_8identityES13_S1D_vS1E_EENS_8epilogue10collective18CollectiveEpilogueINS1G_23Sm100TmaWarpSpecializedILi1ELi1ELi32ELb0ELb0EEEJSG_NS5_IJNSV_ISF_SC_EES1L_EEESH_SI_SH_SI_NS1G_6fusion15FusionCallbacksIS1K_NS1N_17LinearCombinationISH_fSH_fLNS_15FloatRoundStyleE2EEESG_S1M_JEEENS4_5SM1004TMEM4LOAD26SM100_TMEM_LOAD_16dp32b32xENS4_13SM90_TMA_LOADES1D_NS4_39AutoVectorizingCopyWithAssumedAlignmentILi128EEENS4_14SM90_TMA_STOREES1D_S1Z_S1Z_EEEvvEEEEvNT_6ParamsE,@"STO_CUDA_ENTRY STV_DEFAULT"
_ZN7cutlass13device_kernelINS_4gemm6kernel13GemmUniversalIN4cute5tupleIJiiiiEEENS1_10collective13CollectiveMmaINS1_35MainloopSm100TmaUmmaWarpSpecializedILi27ELi2ELi4ENS5_IJNS4_1CILi2EEESB_NSA_ILi1EEEEEEEENS5_IJNSA_ILi64EEESF_SF_EEENS_12float_e4m3_tENS5_IJlSC_lEEESH_SI_NS4_8TiledMMAINS4_8MMA_AtomIJNS4_10MMA_TraitsINS4_19SM100_MMA_F8F6F4_SSEJSH_SH_fSF_SF_NS4_17integral_constantINS4_4UMMA5MajorELSP_0EEESQ_NSN_INSO_7ScaleInELSR_0EEESS_EEEEEENS4_6LayoutINS5_IJSC_SC_SC_EEENS5_IJNSA_ILi0EEESX_SX_EEEEENS5_IJNS4_10UnderscoreES10_S10_EEEEENS4_23SM90_TMA_LOAD_MULTICASTENS4_14ComposedLayoutINS4_7SwizzleILi2ELi4ELi3EEENS4_18smem_ptr_flag_bitsILi8EEENSV_INS5_IJNSA_ILi8EEESF_EEENS5_IJSF_SC_EEEEEEEvNS4_8identityES13_S1D_vS1E_EENS_8epilogue10collective18CollectiveEpilogueINS1G_23Sm100TmaWarpSpecializedILi1ELi1ELi32ELb0ELb0EEEJSG_NS5_IJNSV_ISF_SC_EES1L_EEESH_SI_SH_SI_NS1G_6fusion15FusionCallbacksIS1K_NS1N_17LinearCombinationISH_fSH_fLNS_15FloatRoundStyleE2EEESG_S1M_JEEENS4_5SM1004TMEM4LOAD26SM100_TMEM_LOAD_16dp32b32xENS4_13SM90_TMA_LOADES1D_NS4_39AutoVectorizingCopyWithAssumedAlignmentILi128EEENS4_14SM90_TMA_STOREES1D_S1Z_S1Z_EEEvvEEEEvNT_6ParamsE:
[----:B------:R-:W1:Y:S01]  /*0000*/  LDC R1, c[0x0][0x37c] ;  /* 0x0000df00ff017b82 */ /* 0x000e620000000800 */
[----:B------:R-:W2:Y:S01]  /*0010*/  S2R R76, SR_TID.X ;  /* 0x00000000004c7919 */ /* 0x000ea20000002100 */
[----:B------:R-:W3:Y:S01]  /*0020*/  LDCU.64 UR8, c[0x0][0x890] ;  /* 0x00011200ff0877ac */ /* 0x000ee20008000a00 */
[----:B------:R-:W-:Y:S02]  /*0030*/  PRMT R79, RZ, 0x7610, R79 ;  /* 0x00007610ff4f7816 */ /* 0x000fe4000000004f */
[----:B------:R-:W-:Y:S01]  /*0040*/  ELECT P3, URZ, PT ;  /* 0x0000000000ff782f */ /* 0x000fe20003860000 */
[----:B---3--:R-:W-:-:S04]  /*0050*/  UISETP.NE.U32.AND UP0, UPT, UR8, URZ, UPT ;  /* 0x000000ff0800728c */ /* 0x008fc8000bf05070 */
[----:B------:R-:W-:Y:S01]  /*0060*/  UISETP.NE.AND.EX UP0, UPT, UR9, URZ, UPT, UP0 ;  /* 0x000000ff0900728c */ /* 0x000fe2000bf05300 */
[----:B--2---:R-:W-:-:S05]  /*0070*/  SHF.R.U32.HI R80, RZ, 0x5, R76 ;  /* 0x00000005ff507819 */ /* 0x004fca000001164c */
[----:B------:R-:W2:Y:S02]  /*0080*/  SHFL.IDX PT, R0, R80, RZ, 0x1f ;  /* 0x00001fff50007589 */ /* 0x000ea400000e0000 */
[----:B--2---:R-:W-:Y:S01]  /*0090*/  R2UR UR22, R0 ;  /* 0x00000000001672ca */ /* 0x004fe200000e0000 */
[----:B-1----:R-:W-:-:S14]  /*00a0*/  BRA.U UP0, `(.L_x_0) ;  /* 0x0000000100307547 */ /* 0x002fdc000b800000 */
[----:B------:R-:W1:Y:S02]  /*00b0*/  LDCU.64 UR4, c[0x0][0x888] ;  /* 0x00011100ff0477ac */ /* 0x000e640008000a00 */
[----:B-1----:R-:W-:-:S04]  /*00c0*/  UISETP.NE.U32.AND UP0, UPT, UR4, URZ, UPT ;  /* 0x000000ff0400728c */ /* 0x002fc8000bf05070 */
[----:B------:R-:W-:-:S09]  /*00d0*/  UISETP.NE.AND.EX UP0, UPT, UR5, URZ, UPT, UP0 ;  /* 0x000000ff0500728c */ /* 0x000fd2000bf05300 */
[----:B------:R-:W-:Y:S05]  /*00e0*/  BRA.U !UP0, `(.L_x_1) ;  /* 0x0000000108147547 */ /* 0x000fea000b800000 */
[----:B------:R-:W1:Y:S01]  /*00f0*/  LDC.64 R2, c[0x0][0x888] ;  /* 0x00022200ff027b82 */ /* 0x000e620000000a00 */
[----:B------:R-:W1:Y:S02]  /*0100*/  LDCU.64 UR4, c[0x0][0x358] ;  /* 0x00006b00ff0477ac */ /* 0x000e640008000a00 */
[----:B-1----:R1:W5:Y:S01]  /*0110*/  LDG.E R39, desc[UR4][R2.64] ;  /* 0x0000000402277981 */ /* 0x002362000c1e1900 */
[----:B------:R-:W-:Y:S01]  /*0120*/  HFMA2 R79, -RZ, RZ, 0, 5.9604644775390625e-08 ;  /* 0x00000001ff4f7431 */ /* 0x000fe200000001ff */
[----:B------:R-:W-:Y:S05]  /*0130*/  BRA `(.L_x_0) ;  /* 0x00000000000c7947 */ /* 0x000fea0003800000 */
.L_x_1:
[----:B------:R-:W1:Y:S01]  /*0140*/  LDCU UR4, c[0x0][0x880] ;  /* 0x00011000ff0477ac */ /* 0x000e620008000800 */
[----:B------:R-:W-:Y:S01]  /*0150*/  HFMA2 R79, -RZ, RZ, 0, 5.9604644775390625e-08 ;  /* 0x00000001ff4f7431 */ /* 0x000fe200000001ff */
[----:B-1----:R-:W-:-:S07]  /*0160*/  MOV R39, UR4 ;  /* 0x0000000400277c02 */ /* 0x002fce0008000f00 */
.L_x_0:
[----:B------:R-:W2:Y:S02]  /*0170*/  LDCU.64 UR4, c[0x0][0x8b0] ;  /* 0x00011600ff0477ac */ /* 0x000ea40008000a00 */
[----:B--2---:R-:W-:-:S04]  /*0180*/  UISETP.NE.U32.AND UP0, UPT, UR4, URZ, UPT ;  /* 0x000000ff0400728c */ /* 0x004fc8000bf05070 */
[----:B------:R-:W-:-:S09]  /*0190*/  UISETP.NE.AND.EX UP0, UPT, UR5, URZ, UPT, UP0 ;  /* 0x000000ff0500728c */ /* 0x000fd2000bf05300 */
[----:B------:R-:W-:Y:S05]  /*01a0*/  BRA.U UP0, `(.L_x_2) ;  /* 0x0000000100287547 */ /* 0x000fea000b800000 */
[----:B------:R-:W2:Y:S02]  /*01b0*/  LDCU.64 UR4, c[0x0][0x8a8] ;  /* 0x00011500ff0477ac */ /* 0x000ea40008000a00 */
[----:B--2---:R-:W-:-:S04]  /*01c0*/  UISETP.NE.U32.AND UP0, UPT, UR4, URZ, UPT ;  /* 0x000000ff0400728c */ /* 0x004fc8000bf05070 */
[----:B------:R-:W-:-:S09]  /*01d0*/  UISETP.NE.AND.EX UP0, UPT, UR5, URZ, UPT, UP0 ;  /* 0x000000ff0500728c */ /* 0x000fd2000bf05300 */
[----:B------:R-:W-:Y:S05]  /*01e0*/  BRA.U !UP0, `(.L_x_3) ;  /* 0x0000000108107547 */ /* 0x000fea000b800000 */
[----:B-1----:R-:W1:Y:S01]  /*01f0*/  LDC.64 R2, c[0x0][0x8a8] ;  /* 0x00022a00ff027b82 */ /* 0x002e620000000a00 */
[----:B------:R-:W1:Y:S02]  /*0200*/  LDCU.64 UR4, c[0x0][0x358] ;  /* 0x00006b00ff0477ac */ /* 0x000e640008000a00 */
[----:B-1----:R2:W5:Y:S01]  /*0210*/  LDG.E R38, desc[UR4][R2.64] ;  /* 0x0000000402267981 */ /* 0x002562000c1e1900 */
[----:B------:R-:W-:Y:S05]  /*0220*/  BRA `(.L_x_2) ;  /* 0x0000000000087947 */ /* 0x000fea0003800000 */
.L_x_3:
[----:B------:R-:W2:Y:S02]  /*0230*/  LDCU UR4, c[0x0][0x8a0] ;  /* 0x00011400ff0477ac */ /* 0x000ea40008000800 */
[----:B--2---:R-:W-:Y:S02]  /*0240*/  MOV R38, UR4 ;  /* 0x0000000400267c02 */ /* 0x004fe40008000f00 */
.L_x_2:
[----:B------:R-:W-:Y:S01]  /*0250*/  IMAD.U32 R0, RZ, RZ, UR22 ;  /* 0x00000016ff007e24 */ /* 0x000fe2000f8e00ff */
[----:B------:R-:W-:Y:S04]  /*0260*/  BSSY.RECONVERGENT B0, `(.L_x_4) ;  /* 0x000000c000007945 */ /* 0x000fe80003800200 */
[C---:B------:R-:W-:Y:S02]  /*0270*/  ISETP.NE.OR P1, PT, R0.reuse, 0x1, !P3 ;  /* 0x000000010000780c */ /* 0x040fe40005f25670 */
[----:B------:R-:W-:-:S11]  /*0280*/  ISETP.NE.OR P0, PT, R0, 0x3, !P3 ;  /* 0x000000030000780c */ /* 0x000fd60005f05670 */
[----:B------:R-:W-:Y:S05]  /*0290*/  @P1 BRA `(.L_x_5) ;  /* 0x0000000000201947 */ /* 0x000fea0003800000 */
[----:B------:R-:W3:Y:S02]  /*02a0*/  LDCU.64 UR4, c[0x0][0x348] ;  /* 0x00006900ff0477ac */ /* 0x000ee40008000a00 */
[----:B---3--:R-:W-:Y:S02]  /*02b0*/  UIADD3 UR6, UP1, UPT, UR4, 0x80, URZ ;  /* 0x0000008004067890 */ /* 0x008fe4000ff3e0ff */
[----:B------:R-:W-:Y:S02]  /*02c0*/  UIADD3 UR4, UP0, UPT, UR4, 0x180, URZ ;  /* 0x0000018004047890 */ /* 0x000fe4000ff1e0ff */
[----:B------:R-:W-:Y:S02]  /*02d0*/  UIADD3.X UR7, UPT, UPT, URZ, UR5, URZ, UP1, !UPT ;  /* 0x00000005ff077290 */ /* 0x000fe40008ffe4ff */
[----:B------:R-:W-:-:S07]  /*02e0*/  UIADD3.X UR5, UPT, UPT, URZ, UR5, URZ, UP0, !UPT ;  /* 0x00000005ff057290 */ /* 0x000fce00087fe4ff */
[----:B------:R3:W-:Y:S02]  /*02f0*/  UTMACCTL.PF [UR6] ;  /* 0x00000000060079b9 */ /* 0x0007e40008040000 */
[----:B------:R3:W-:Y:S02]  /*0300*/  UTMACCTL.PF [UR4] ;  /* 0x00000000040079b9 */ /* 0x0007e40008040000 */
[----:B---3--:R-:W-:Y:S01]  /*0310*/  NOP ;  /* 0x0000000000007918 */ /* 0x008fe20000000000 */
.L_x_5:
[----:B------:R-:W-:Y:S05]  /*0320*/  BSYNC.RECONVERGENT B0 ;  /* 0x0000000000007941 */ /* 0x000fea0003800200 */
.L_x_4:
[----:B------:R-:W-:Y:S04]  /*0330*/  BSSY.RECONVERGENT B0, `(.L_x_6) ;  /* 0x000000a000007945 */ /* 0x000fe80003800200 */
        /* <DEDUP_REMOVED lines=9> */
.L_x_7:
[----:B------:R-:W-:Y:S05]  /*03d0*/  BSYNC.RECONVERGENT B0 ;  /* 0x0000000000007941 */ /* 0x000fea0003800200 */
.L_x_6:
[----:B------:R-:W3:Y:S01]  /*03e0*/  LDCU.64 UR4, c[0x0][0x888] ;  /* 0x00011100ff0477ac */ /* 0x000ee20008000a00 */
[----:B------:R-:W-:Y:S02]  /*03f0*/  UISETP.EQ.U32.AND UP1, UPT, UR8, URZ, UPT ;  /* 0x000000ff0800728c */ /* 0x000fe4000bf22070 */
[----:B------:R-:W-:Y:S02]  /*0400*/  UPLOP3.LUT UP3, UPT, UPT, UPT, UPT, 0x80, 0x8 ;  /* 0x000000000008789c */ /* 0x000fe40003f6f070 */
[----:B---3--:R-:W-:-:S04]  /*0410*/  UISETP.NE.U32.AND UP0, UPT, UR4, URZ, UPT ;  /* 0x000000ff0400728c */ /* 0x008fc8000bf05070 */
[----:B------:R-:W-:-:S04]  /*0420*/  UISETP.NE.AND.EX UP0, UPT, UR5, URZ, UPT, UP0 ;  /* 0x000000ff0500728c */ /* 0x000fc8000bf05300 */
[----:B------:R-:W-:-:S04]  /*0430*/  UISETP.EQ.OR.EX UP2, UPT, UR9, URZ, !UP0, UP1 ;  /* 0x000000ff0900728c */ /* 0x000fc8000c742710 */
[----:B------:R-:W-:-:S05]  /*0440*/  UP2UR UR61, UPR, URZ, 0x4 ;  /* 0x00000004ff3d7883 */ /* 0x000fca0008000000 */
[----:B------:R-:W-:Y:S07]  /*0450*/  BRA.U !UP2, `(.L_x_8) ;  /* 0x000000010a207547 */ /* 0x000fee000b800000 */
[----:B------:R-:W-:Y:S01]  /*0460*/  UISETP.NE.U32.AND UP1, UPT, UR8, URZ, UPT ;  /* 0x000000ff0800728c */ /* 0x000fe2000bf25070 */
[----:B-----5:R-:W-:Y:S01]  /*0470*/  FSETP.NEU.AND P0, PT, R39, RZ, PT ;  /* 0x000000ff2700720b */ /* 0x020fe20003f0d000 */
[----:B------:R-:W-:Y:S02]  /*0480*/  USEL UR4, URZ, 0xffffffff, UP0 ;  /* 0xffffffffff047887 */ /* 0x000fe40008000000 */
[----:B------:R-:W-:-:S10]  /*0490*/  UISETP.NE.AND.EX UP1, UPT, UR9, URZ, UPT, UP1 ;  /* 0x000000ff0900728c */ /* 0x000fd4000bf25310 */
[----:B------:R-:W-:Y:S01]  /*04a0*/  VOTEU.ANY UP0, P0 ;  /* 0x0000000000ff7886 */ /* 0x000fe20000000100 */
[----:B------:R-:W-:-:S04]  /*04b0*/  @!UP1 USEL UR4, URZ, 0xffffffff, UP0 ;  /* 0xffffffffff049887 */ /* 0x000fc80008000000 */
[----:B------:R-:W-:-:S04]  /*04c0*/  ULOP3.LUT UR4, UR4, 0x1, URZ, 0xc0, !UPT ;  /* 0x0000000104047892 */ /* 0x000fc8000f8ec0ff */
[----:B------:R-:W-:-:S11]  /*04d0*/  UISETP.NE.U32.AND UP3, UPT, UR4, 0x1, UPT ;  /* 0x000000010400788c */ /* 0x000fd6000bf65070 */
.L_x_8:
[----:B-12---:R-:W1:Y:S01]  /*04e0*/  SHFL.IDX PT, R2, R80, RZ, 0x1f ;  /* 0x00001fff50027589 */ /* 0x006e6200000e0000 */
[----:B------:R-:W-:-:S04]  /*04f0*/  UISETP.NE.AND UP0, UPT, UR22, 0x2, UPT ;  /* 0x000000021600788c */ /* 0x000fc8000bf05270 */
[----:B------:R-:W-:Y:S01]  /*0500*/  USEL UR34, URZ, 0x1, UP0 ;  /* 0x00000001ff227887 */ /* 0x000fe20008000000 */
[----:B-1----:R-:W-:-:S13]  /*0510*/  ISETP.NE.AND P0, PT, R2, RZ, PT ;  /* 0x000000ff0200720c */ /* 0x002fda0003f05270 */
[----:B------:R-:W-:Y:S05]  /*0520*/  @P0 BRA `(.L_x_9) ;  /* 0x00000004001c0947 */ /* 0x000fea0003800000 */
[----:B------:R-:W-:Y:S01]  /*0530*/  ELECT P0, URZ, PT ;  /* 0x0000000000ff782f */ /* 0x000fe20003800000 */
[----:B------:R-:W-:-:S12]  /*0540*/  BSSY.RECONVERGENT B0, `(.L_x_9) ;  /* 0x0000045000007945 */ /* 0x000fd80003800200 */
[----:B------:R-:W-:Y:S05]  /*0550*/  @!P0 BRA `(.L_x_10) ;  /* 0x00000004000c8947 */ /* 0x000fea0003800000 */
[----:B------:R-:W1:Y:S01]  /*0560*/  S2UR UR4, SR_CgaCtaId ;  /* 0x00000000000479c3 */ /* 0x000e620000008800 */
[----:B------:R-:W-:Y:S01]  /*0570*/  UMOV UR5, 0x400 ;  /* 0x0000040000057882 */ /* 0x000fe20000000000 */
[----:B------:R-:W-:Y:S01]  /*0580*/  UMOV UR8, 0x1 ;  /* 0x0000000100087882 */ /* 0x000fe20000000000 */
[----:B------:R-:W-:Y:S01]  /*0590*/  UMOV UR6, 0x3 ;  /* 0x0000000300067882 */ /* 0x000fe20000000000 */
[----:B------:R-:W-:-:S04]  /*05a0*/  UIADD3 UR8, UPT, UPT, -UR8, 0x100000, URZ ;  /* 0x0010000008087890 */ /* 0x000fc8000fffe1ff */
[----:B------:R-:W-:Y:S02]  /*05b0*/  USHF.L.U32 UR9, UR8, 0xb, URZ ;  /* 0x0000000b08097899 */ /* 0x000fe400080006ff */
[----:B------:R-:W-:Y:S02]  /*05c0*/  USHF.L.U32 UR8, UR8, 0x1, URZ ;  /* 0x0000000108087899 */ /* 0x000fe400080006ff */
[----:B------:R-:W-:-:S04]  /*05d0*/  UIADD3 UR6, UPT, UPT, -UR6, 0x100000, URZ ;  /* 0x0010000006067890 */ /* 0x000fc8000fffe1ff */
[----:B------:R-:W-:Y:S02]  /*05e0*/  USHF.L.U32 UR7, UR6, 0xb, URZ ;  /* 0x0000000b06077899 */ /* 0x000fe400080006ff */
[----:B------:R-:W-:Y:S02]  /*05f0*/  USHF.L.U32 UR6, UR6, 0x1, URZ ;  /* 0x0000000106067899 */ /* 0x000fe400080006ff */
[----:B-1----:R-:W-:Y:S01]  /*0600*/  ULEA UR4, UR4, UR5, 0x18 ;  /* 0x0000000504047291 */ /* 0x002fe2000f8ec0ff */
[----:B------:R-:W1:Y:S11]  /*0610*/  FENCE.VIEW.ASYNC.S ;  /* 0x00000000000073c6 */ /* 0x000e760000000000 */
[----:B-1----:R1:W2:Y:S01]  /*0620*/  SYNCS.EXCH.64 URZ, [UR4], UR8 ;  /* 0x0000000804ff75b2 */ /* 0x0022a20008000100 */
[----:B------:R1:W3:Y:S01]  /*0630*/  SYNCS.EXCH.64 URZ, [UR4+0xd8], UR6 ;  /* 0x0000d80604ff75b2 */ /* 0x0002e20008000100 */
[----:B------:R1:W4:Y:S01]  /*0640*/  SYNCS.EXCH.64 URZ, [UR4+0x8], UR8 ;  /* 0x0000080804ff75b2 */ /* 0x0003220008000100 */
[----:B------:R1:W1:Y:S01]  /*0650*/  SYNCS.EXCH.64 URZ, [UR4+0xe0], UR6 ;  /* 0x0000e00604ff75b2 */ /* 0x0002620008000100 */
        /* <DEDUP_REMOVED lines=50> */
[----:B--234-:R-:W-:Y:S01]  /*0980*/  NOP ;  /* 0x0000000000007918 */ /* 0x01cfe20000000000 */
.L_x_10:
[----:B-1----:R-:W-:Y:S05]  /*0990*/  BSYNC.RECONVERGENT B0 ;  /* 0x0000000000007941 */ /* 0x002fea0003800200 */
.L_x_9:
[----:B------:R-:W1:Y:S01]  /*09a0*/  SHFL.IDX PT, R2, R80, RZ, 0x1f ;  /* 0x00001fff50027589 */ /* 0x000e6200000e0000 */
[----:B------:R-:W-:Y:S01]  /*09b0*/  NOP ;  /* 0x0000000000007918 */ /* 0x000fe20000000000 */
[----:B-1----:R-:W-:-:S13]  /*09c0*/  ISETP.NE.AND P0, PT, R2, 0x1, PT ;  /* 0x000000010200780c */ /* 0x002fda0003f05270 */
[----:B------:R-:W-:Y:S05]  /*09d0*/  @P0 BRA `(.L_x_11) ;  /* 0x0000000000400947 */ /* 0x000fea0003800000 */
        /* <DEDUP_REMOVED lines=9> */
[----:B------:R-:W-:Y:S01]  /*0a70*/  USHF.L.U32 UR6, UR6, 0x1, URZ ;  /* 0x0000000106067899 */ /* 0x000fe200080006ff */
[----:B------:R-:W-:Y:S01]  /*0a80*/  ELECT P0, URZ, PT ;  /* 0x0000000000ff782f */ /* 0x000fe20003800000 */
[----:B-1----:R-:W-:Y:S01]  /*0a90*/  ULEA UR4, UR4, UR5, 0x18 ;  /* 0x0000000504047291 */ /* 0x002fe2000f8ec0ff */
[----:B------:R-:W1:Y:S11]  /*0aa0*/  FENCE.VIEW.ASYNC.S ;  /* 0x00000000000073c6 */ /* 0x000e760000000000 */
[----:B-1----:R1:W2:Y:S01]  /*0ab0*/  SYNCS.EXCH.64 URZ, [UR4+0x1b0], UR8 ;  /* 0x0001b00804ff75b2 */ /* 0x0022a20008000100 */
[----:B------:R1:W3:Y:S01]  /*0ac0*/  SYNCS.EXCH.64 URZ, [UR4+0x1b8], UR6 ;  /* 0x0001b80604ff75b2 */ /* 0x0002e20008000100 */
[----:B------:R-:W-:Y:S01]  /*0ad0*/  NOP ;  /* 0x0000000000007918 */ /* 0x000fe20000000000 */
.L_x_11:
[----:B------:R-:W4:Y:S01]  /*0ae0*/  SHFL.IDX PT, R2, R80, RZ, 0x1f ;  /* 0x00001fff50027589 */ /* 0x000f2200000e0000 */
[----:B------:R-:W-:Y:S01]  /*0af0*/  NOP ;  /* 0x0000000000007918 */ /* 0x000fe20000000000 */
[----:B----4-:R-:W-:-:S13]  /*0b00*/  ISETP.NE.AND P0, PT, R2, 0x3, PT ;  /* 0x000000030200780c */ /* 0x010fda0003f05270 */
[----:B------:R-:W-:Y:S05]  /*0b10*/  @P0 BRA `(.L_x_12) ;  /* 0x0000000000300947 */ /* 0x000fea0003800000 */
[----:B-1----:R-:W1:Y:S01]  /*0b20*/  S2UR UR6, SR_CgaCtaId ;  /* 0x00000000000679c3 */ /* 0x002e620000008800 */
[----:B------:R-:W-:Y:S01]  /*0b30*/  UMOV UR4, 0x400 ;  /* 0x0000040000047882 */ /* 0x000fe20000000000 */
[----:B------:R-:W-:Y:S01]  /*0b40*/  UMOV UR5, 0x20 ;  /* 0x0000002000057882 */ /* 0x000fe20000000000 */
[----:B------:R-:W-:Y:S01]  /*0b50*/  ELECT P0, URZ, PT ;  /* 0x0000000000ff782f */ /* 0x000fe20003800000 */
[----:B-1----:R-:W-:Y:S02]  /*0b60*/  ULEA UR6, UR6, UR4, 0x18 ;  /* 0x0000000406067291 */ /* 0x002fe4000f8ec0ff */
[----:B------:R-:W-:-:S04]  /*0b70*/  UIADD3 UR4, UPT, UPT, -UR5, 0x100000, URZ ;  /* 0x0010000005047890 */ /* 0x000fc8000fffe1ff */
[----:B------:R-:W-:Y:S02]  /*0b80*/  USHF.L.U32 UR5, UR4, 0xb, URZ ;  /* 0x0000000b04057899 */ /* 0x000fe400080006ff */
[----:B------:R-:W-:Y:S01]  /*0b90*/  USHF.L.U32 UR4, UR4, 0x1, URZ ;  /* 0x0000000104047899 */ /* 0x000fe200080006ff */
[----:B------:R-:W1:Y:S11]  /*0ba0*/  FENCE.VIEW.ASYNC.S ;  /* 0x00000000000073c6 */ /* 0x000e760000000000 */
[----:B-1----:R4:W1:Y:S01]  /*0bb0*/  SYNCS.EXCH.64 URZ, [UR6+0x1c0], UR4 ;  /* 0x0001c00406ff75b2 */ /* 0x0028620008000100 */
[----:B------:R4:W1:Y:S02]  /*0bc0*/  SYNCS.EXCH.64 URZ, [UR6+0x1c8], UR4 ;  /* 0x0001c80406ff75b2 */ /* 0x0008640008000100 */
[----:B----4-:R-:W-:Y:S01]  /*0bd0*/  NOP ;  /* 0x0000000000007918 */ /* 0x010fe20000000000 */
.L_x_12:
[----:B------:R-:W4:Y:S01]  /*0be0*/  SHFL.IDX PT, R2, R80, RZ, 0x1f ;  /* 0x00001fff50027589 */ /* 0x000f2200000e0000 */
[----:B------:R-:W-:Y:S01]  /*0bf0*/  NOP ;  /* 0x0000000000007918 */ /* 0x000fe20000000000 */
[----:B----4-:R-:W-:-:S13]  /*0c00*/  ISETP.NE.AND P0, PT, R2, 0x4, PT ;  /* 0x000000040200780c */ /* 0x010fda0003f05270 */
[----:B------:R-:W-:Y:S05]  /*0c10*/  @P0 BRA `(.L_x_13) ;  /* 0x00000000004c0947 */ /* 0x000fea0003800000 */
[----:B-1----:R-:W1:Y:S01]  /*0c20*/  S2UR UR6, SR_CgaCtaId ;  /* 0x00000000000679c3 */ /* 0x002e620000008800 */
[----:B------:R-:W-:Y:S01]  /*0c30*/  UMOV UR4, 0x3a0 ;  /* 0x000003a000047882 */ /* 0x000fe20000000000 */
[----:B------:R-:W-:Y:S01]  /*0c40*/  UMOV UR5, 0x400 ;  /* 0x0000040000057882 */ /* 0x000fe20000000000 */
[----:B------:R-:W-:Y:S01]  /*0c50*/  USEL UR4, UR4, 0x320, UP3 ;  /* 0x0000032004047887 */ /* 0x000fe20009800000 */
[----:B------:R-:W-:Y:S01]  /*0c60*/  UMOV UR8, 0x1 ;  /* 0x0000000100087882 */ /* 0x000fe20000000000 */
[----:B------:R-:W-:Y:S01]  /*0c70*/  ELECT P0, URZ, PT ;  /* 0x0000000000ff782f */ /* 0x000fe20003800000 */
[----:B------:R-:W-:-:S04]  /*0c80*/  UIADD3 UR8, UPT, UPT, -UR8, 0x100000, URZ ;  /* 0x0010000008087890 */ /* 0x000fc8000fffe1ff */
[----:B------:R-:W-:Y:S02]  /*0c90*/  USHF.L.U32 UR9, UR8, 0xb, URZ ;  /* 0x0000000b08097899 */ /* 0x000fe400080006ff */
[----:B------:R-:W-:Y:S02]  /*0ca0*/  USHF.L.U32 UR8, UR8, 0x1, URZ ;  /* 0x0000000108087899 */ /* 0x000fe400080006ff */
[----:B-1----:R-:W-:Y:S02]  /*0cb0*/  ULEA UR6, UR6, UR5, 0x18 ;  /* 0x0000000506067291 */ /* 0x002fe4000f8ec0ff */
[----:B------:R-:W-:-:S04]  /*0cc0*/  UIADD3 UR4, UPT, UPT, -UR4, 0x100000, URZ ;  /* 0x0010000004047890 */ /* 0x000fc8000fffe1ff */
[----:B------:R-:W-:Y:S02]  /*0cd0*/  USHF.L.U32 UR5, UR4, 0xb, URZ ;  /* 0x0000000b04057899 */ /* 0x000fe400080006ff */
[----:B------:R-:W-:Y:S01]  /*0ce0*/  USHF.L.U32 UR4, UR4, 0x1, URZ ;  /* 0x0000000104047899 */ /* 0x000fe200080006ff */
[----:B------:R-:W1:Y:S03]  /*0cf0*/  FENCE.VIEW.ASYNC.S ;  /* 0x00000000000073c6 */ /* 0x000e660000000000 */
[----:B-1----:R4:W1:Y:S08]  /*0d00*/  SYNCS.EXCH.64 URZ, [UR6+0x1d0], UR8 ;  /* 0x0001d00806ff75b2 */ /* 0x0028700008000100 */
[----:B------:R4:W1:Y:S01]  /*0d10*/  SYNCS.EXCH.64 URZ, [UR6+0x1e0], UR4 ;  /* 0x0001e00406ff75b2 */ /* 0x0008620008000100 */
[----:B------:R4:W1:Y:S01]  /*0d20*/  SYNCS.EXCH.64 URZ, [UR6+0x1d8], UR8 ;  /* 0x0001d80806ff75b2 */ /* 0x0008620008000100 */
[----:B------:R4:W1:Y:S02]  /*0d30*/  SYNCS.EXCH.64 URZ, [UR6+0x1e8], UR4 ;  /* 0x0001e80406ff75b2 */ /* 0x0008640008000100 */
[----:B----4-:R-:W-:Y:S01]  /*0d40*/  NOP ;  /* 0x0000000000007918 */ /* 0x010fe20000000000 */
.L_x_13:
[----:B------:R-:W4:Y:S01]  /*0d50*/  SHFL.IDX PT, R2, R80, RZ, 0x1f ;  /* 0x00001fff50027589 */ /* 0x000f2200000e0000 */
[----:B------:R-:W-:Y:S01]  /*0d60*/  NOP ;  /* 0x0000000000007918 */ /* 0x000fe20000000000 */
[----:B----4-:R-:W-:-:S13]  /*0d70*/  ISETP.NE.AND P0, PT, R2, 0x5, PT ;  /* 0x000000050200780c */ /* 0x010fda0003f05270 */
[----:B------:R-:W-:Y:S05]  /*0d80*/  @P0 BRA `(.L_x_14) ;  /* 0x0000000000580947 */ /* 0x000fea0003800000 */
[----:B-1----:R-:W1:Y:S01]  /*0d90*/  S2UR UR4, SR_CgaCtaId ;  /* 0x00000000000479c3 */ /* 0x002e620000008800 */
        /* <DEDUP_REMOVED lines=12> */
[----:B-1----:R4:W1:Y:S01]  /*0e60*/  SYNCS.EXCH.64 URZ, [UR4+0x1f0], UR8 ;  /* 0x0001f00804ff75b2 */ /* 0x0028620008000100 */
[----:B------:R4:W1:Y:S01]  /*0e70*/  SYNCS.EXCH.64 URZ, [UR4+0x210], UR6 ;  /* 0x0002100604ff75b2 */ /* 0x0008620008000100 */
[----:B------:R4:W1:Y:S01]  /*0e80*/  SYNCS.EXCH.64 URZ, [UR4+0x1f8], UR8 ;  /* 0x0001f80804ff75b2 */ /* 0x0008620008000100 */
[----:B------:R4:W1:Y:S01]  /*0e90*/  SYNCS.EXCH.64 URZ, [UR4+0x218], UR6 ;  /* 0x0002180604ff75b2 */ /* 0x0008620008000100 */
[----:B------:R4:W1:Y:S01]  /*0ea0*/  SYNCS.EXCH.64 URZ, [UR4+0x200], UR8 ;  /* 0x0002000804ff75b2 */ /* 0x0008620008000100 */
[----:B------:R4:W1:Y:S01]  /*0eb0*/  SYNCS.EXCH.64 URZ, [UR4+0x220], UR6 ;  /* 0x0002200604ff75b2 */ /* 0x0008620008000100 */
[----:B------:R4:W1:Y:S01]  /*0ec0*/  SYNCS.EXCH.64 URZ, [UR4+0x208], UR8 ;  /* 0x0002080804ff75b2 */ /* 0x0008620008000100 */
[----:B------:R4:W1:Y:S02]  /*0ed0*/  SYNCS.EXCH.64 URZ, [UR4+0x228], UR6 ;  /* 0x0002280604ff75b2 */ /* 0x0008640008000100 */
[----:B----4-:R-:W-:Y:S01]  /*0ee0*/  NOP ;  /* 0x0000000000007918 */ /* 0x010fe20000000000 */
.L_x_14:
[----:B------:R-:W4:Y:S01]  /*0ef0*/  SHFL.IDX PT, R2, R80, RZ, 0x1f ;  /* 0x00001fff50027589 */ /* 0x000f2200000e0000 */
[----:B------:R-:W1:Y:S01]  /*0f00*/  S2UR UR48, SR_CgaCtaId ;  /* 0x00000000003079c3 */ /* 0x000e620000008800 */
[----:B------:R-:W-:Y:S01]  /*0f10*/  NOP ;  /* 0x0000000000007918 */ /* 0x000fe20000000000 */
[----:B----4-:R-:W-:-:S13]  /*0f20*/  ISETP.NE.AND P0, PT, R2, 0x3, PT ;  /* 0x000000030200780c */ /* 0x010fda0003f05270 */
[----:B-1----:R-:W-:Y:S05]  /*0f30*/  @P0 BRA `(.L_x_15) ;  /* 0x0000000000340947 */ /* 0x002fea0003800000 */
[----:B------:R-:W-:Y:S01]  /*0f40*/  UMOV UR4, 0x400 ;  /* 0x0000040000047882 */ /* 0x000fe20000000000 */
[----:B------:R-:W-:Y:S01]  /*0f50*/  UMOV UR6, 0x20 ;  /* 0x0000002000067882 */ /* 0x000fe20000000000 */
[----:B------:R-:W-:Y:S02]  /*0f60*/  ULEA UR4, UR48, UR4, 0x18 ;  /* 0x0000000430047291 */ /* 0x000fe4000f8ec0ff */
[----:B------:R-:W-:-:S04]  /*0f70*/  UIADD3 UR6, UPT, UPT, -UR6, 0x100000, URZ ;  /* 0x0010000006067890 */ /* 0x000fc8000fffe1ff */
[----:B------:R-:W-:Y:S02]  /*0f80*/  USHF.L.U32 UR7, UR6, 0xb, URZ ;  /* 0x0000000b06077899 */ /* 0x000fe400080006ff */
[----:B------:R-:W-:Y:S01]  /*0f90*/  USHF.L.U32 UR6, UR6, 0x1, URZ ;  /* 0x0000000106067899 */ /* 0x000fe200080006ff */
[----:B------:R-:W-:Y:S01]  /*0fa0*/  ELECT P0, URZ, PT ;  /* 0x0000000000ff782f */ /* 0x000fe20003800000 */
[----:B------:R-:W1:Y:S10]  /*0fb0*/  FENCE.VIEW.ASYNC.S ;  /* 0x00000000000073c6 */ /* 0x000e740000000000 */
[----:B-1----:R1:W4:Y:S01]  /*0fc0*/  SYNCS.EXCH.64 URZ, [UR4+0x230], UR6 ;  /* 0x0002300604ff75b2 */ /* 0x0023220008000100 */
[----:B------:R1:W1:Y:S01]  /*0fd0*/  SYNCS.EXCH.64 URZ, [UR4+0x240], UR6 ;  /* 0x0002400604ff75b2 */ /* 0x0002620008000100 */
[----:B------:R1:W1:Y:S01]  /*0fe0*/  SYNCS.EXCH.64 URZ, [UR4+0x238], UR6 ;  /* 0x0002380604ff75b2 */ /* 0x0002620008000100 */
[----:B------:R1:W1:Y:S01]  /*0ff0*/  SYNCS.EXCH.64 URZ, [UR4+0x248], UR6 ;  /* 0x0002480604ff75b2 */ /* 0x0002620008000100 */
[----:B------:R-:W-:Y:S01]  /*1000*/  NOP ;  /* 0x0000000000007918 */ /* 0x000fe20000000000 */
.L_x_15:
[----:B-1----:R-:W1:Y:S01]  /*1010*/  LDCU UR4, c[0x0][0x36c] ;  /* 0x00006d80ff0477ac */ /* 0x002e620008000800 */
[----:B------:R-:W-:Y:S01]  /*1020*/  ISETP.NE.OR P3, PT, R0, 0x2, !P3 ;  /* 0x000000020000780c */ /* 0x000fe20005f65670 */
[----:B------:R-:W-:Y:S01]  /*1030*/  NOP ;  /* 0x0000000000007918 */ /* 0x000fe20000000000 */
[----:B------:R-:W-:Y:S01]  /*1040*/  LOP3.LUT R0, R76, 0x1f, RZ, 0xc0, !PT ;  /* 0x0000001f4c007812 */ /* 0x000fe200078ec0ff */
[----:B------:R-:W-:Y:S02]  /*1050*/  UISETP.NE.AND UP4, UPT, UR22, URZ, UPT ;  /* 0x000000ff1600728c */ /* 0x000fe4000bf85270 */
[----:B-1----:R-:W-:-:S09]  /*1060*/  UISETP.EQ.U32.AND UP5, UPT, UR4, 0x1, UPT ;  /* 0x000000010400788c */ /* 0x002fd2000bfa2070 */
[----:B------:R-:W-:Y:S05]  /*1070*/  BRA.U !UP5, `(.L_x_16) ;  /* 0x000000010d087547 */ /* 0x000fea000b800000 */
[----:B--234-:R-:W-:Y:S01]  /*1080*/  UCGABAR_ARV ;  /* 0x00000000000079c7 */ /* 0x01cfe20008000000 */
[----:B------:R-:W-:Y:S05]  /*1090*/  BRA `(.L_x_17) ;  /* 0x0000000000047947 */ /* 0x000fea0003800000 */
.L_x_16:
[----:B--234-:R-:W-:Y:S01]  /*10a0*/  NOP ;  /* 0x0000000000007918 */ /* 0x01cfe20000000000 */
.L_x_17:
[----:B------:R-:W1:Y:S01]  /*10b0*/  S2UR UR46, SR_CTAID.X ;  /* 0x00000000002e79c3 */ /* 0x000e620000002500 */
[----:B------:R-:W-:-:S05]  /*10c0*/  CS2R.32 R3, SR_CgaSize ;  /* 0x0000000000037805 */ /* 0x000fca0000008a00 */
[----:B------:R-:W-:-:S05]  /*10d0*/  IMAD R3, R3, -0xa0, RZ ;  /* 0xffffff6003037824 */ /* 0x000fca00078e02ff */
[----:B------:R-:W-:-:S14]  /*10e0*/  R2UR UR5, R3 ;  /* 0x00000000030572ca */ /* 0x000fdc00000e0000 */
[----:B------:R-:W2:Y:S01]  /*10f0*/  LDCU UR5, c[0x0][UR5+0x2b0] ;  /* 0x00005600050577ac */ /* 0x000ea20008000800 */
[----:B------:R-:W-:-:S05]  /*1100*/  CS2R.32 R3, SR_CgaSize ;  /* 0x0000000000037805 */ /* 0x000fca0000008a00 */
[----:B------:R-:W-:-:S05]  /*1110*/  IMAD R3, R3, -0xa0, RZ ;  /* 0xffffff6003037824 */ /* 0x000fca00078e02ff */
[----:B------:R-:W-:-:S14]  /*1120*/  R2UR UR4, R3 ;  /* 0x00000000030472ca */ /* 0x000fdc00000e0000 */
[----:B------:R-:W3:Y:S01]  /*1130*/  LDCU UR4, c[0x0][UR4+0x2b4] ;  /* 0x00005680040477ac */ /* 0x000ee20008000800 */
[----:B------:R-:W4:Y:S01]  /*1140*/  S2UR UR45, SR_CTAID.Y ;  /* 0x00000000002d79c3 */ /* 0x000f220000002600 */
[----:B------:R-:W-:-:S05]  /*1150*/  CS2R.32 R3, SR_CgaSize ;  /* 0x0000000000037805 */ /* 0x000fca0000008a00 */
[----:B------:R-:W-:-:S05]  /*1160*/  IMAD R3, R3, -0xa0, RZ ;  /* 0xffffff6003037824 */ /* 0x000fca00078e02ff */
[----:B------:R-:W-:-:S14]  /*1170*/  R2UR UR57, R3 ;  /* 0x00000000033972ca */ /* 0x000fdc00000e0000 */
[----:B------:R-:W3:Y:S01]  /*1180*/  LDCU UR57, c[0x0][UR57+0x2a0] ;  /* 0x00005400393977ac */ /* 0x000ee20008000800 */
[----:B------:R-:W-:-:S05]  /*1190*/  CS2R.32 R3, SR_CgaSize ;  /* 0x0000000000037805 */ /* 0x000fca0000008a00 */
[----:B------:R-:W-:-:S05]  /*11a0*/  IMAD R3, R3, -0xa0, RZ ;  /* 0xffffff6003037824 */ /* 0x000fca00078e02ff */
[----:B------:R-:W-:-:S14]  /*11b0*/  R2UR UR60, R3 ;  /* 0x00000000033c72ca */ /* 0x000fdc00000e0000 */
[----:B------:R-:W3:Y:S01]  /*11c0*/  LDCU UR60, c[0x0][UR60+0x2a4] ;  /* 0x000054803c3c77ac */ /* 0x000ee20008000800 */
[----:B------:R-:W-:Y:S02]  /*11d0*/  ULOP3.LUT UR49, UR48, 0x1, URZ, 0xc0, !UPT ;  /* 0x0000000130317892 */ /* 0x000fe4000f8ec0ff */
[----:B------:R-:W-:Y:S02]  /*11e0*/  USHF.R.U32.HI UR26, URZ, 0x1, UR48 ;  /* 0x00000001ff1a7899 */ /* 0x000fe40008011630 */
[----:B------:R-:W-:Y:S02]  /*11f0*/  UISETP.GT.U32.AND UP1, UPT, UR49, 0xffff, UPT ;  /* 0x0000ffff3100788c */ /* 0x000fe4000bf24070 */
[----:B------:R-:W-:Y:S01]  /*1200*/  USHF.L.U32 UR28, UR48, 0xa, URZ ;  /* 0x0000000a301c7899 */ /* 0x000fe200080006ff */
[----:B-1----:R-:W-:Y:S01]  /*1210*/  I2FP.F32.U32 R3, UR46 ;  /* 0x0000002e00037c45 */ /* 0x002fe20008201000 */
[----:B------:R-:W1:Y:S04]  /*1220*/  LDCU UR23, c[0x0][0xb24] ;  /* 0x00016480ff1777ac */ /* 0x000e680008000800 */
[----:B--2---:R-:W-:Y:S01]  /*1230*/  FMUL R3, R3, UR5 ;  /* 0x0000000503037c20 */ /* 0x004fe20008400000 */
[----:B------:R-:W2:Y:S01]  /*1240*/  LDCU UR40, c[0x0][0xb24] ;  /* 0x00016480ff2877ac */ /* 0x000ea20008000800 */
[----:B----4-:R-:W-:Y:S01]  /*1250*/  I2FP.F32.U32 R2, UR45 ;  /* 0x0000002d00027c45 */ /* 0x010fe20008201000 */
[----:B------:R-:W4:Y:S03]  /*1260*/  LDCU UR30, c[0x0][0xb30] ;  /* 0x00016600ff1e77ac */ /* 0x000f260008000800 */
[----:B------:R-:W1:Y:S01]  /*1270*/  F2I.U32.TRUNC.NTZ R3, R3 ;  /* 0x0000000300037305 */ /* 0x000e62000020f000 */
[----:B---3--:R-:W-:Y:S01]  /*1280*/  FMUL R2, R2, UR4 ;  /* 0x0000000402027c20 */ /* 0x008fe20008400000 */
[----:B------:R-:W-:-:S02]  /*1290*/  ULOP3.LUT UR4, UR48, 0x2, URZ, 0xc0, !UPT ;  /* 0x0000000230047892 */ /* 0x000fc4000f8ec0ff */
[----:B------:R-:W-:Y:S02]  /*12a0*/  USHF.L.U32 UR27, UR48, 0xb, URZ ;  /* 0x0000000b301b7899 */ /* 0x000fe400080006ff */
[----:B------:R-:W-:Y:S02]  /*12b0*/  UISETP.GT.U32.AND UP0, UPT, UR4, 0xffff, UPT ;  /* 0x0000ffff0400788c */ /* 0x000fe4000bf04070 */
[----:B------:R-:W3:Y:S01]  /*12c0*/  F2I.U32.TRUNC.NTZ R2, R2 ;  /* 0x0000000200027305 */ /* 0x000ee2000020f000 */
[----:B------:R-:W-:Y:S01]  /*12d0*/  UMOV UR32, 0x5 ;  /* 0x0000000500207882 */ /* 0x000fe20000000000 */
[----:B------:R-:W-:Y:S02]  /*12e0*/  USEL UR24, UR49, 0xffff, !UP1 ;  /* 0x0000ffff31187887 */ /* 0x000fe4000c800000 */
[----:B------:R-:W-:Y:S01]  /*12f0*/  USEL UR25, UR4, 0xffff, !UP0 ;  /* 0x0000ffff04197887 */ /* 0x000fe2000c000000 */
[----:B-1----:R-:W-:Y:S02]  /*1300*/  R2UR UR5, R3 ;  /* 0x00000000030572ca */ /* 0x002fe400000e0000 */
[----:B---3--:R-:W-:-:S02]  /*1310*/  R2UR UR6, R2 ;  /* 0x00000000020672ca */ /* 0x008fc400000e0000 */
[----:B------:R-:W-:-:S09]  /*1320*/  PRMT R2, RZ, 0x7610, R2 ;  /* 0x00007610ff027816 */ /* 0x000fd20000000002 */
[----:B------:R-:W-:-:S04]  /*1330*/  UIADD3 UR5, UPT, UPT, -UR5, URZ, URZ ;  /* 0x000000ff05057290 */ /* 0x000fc8000fffe1ff */
[----:B------:R-:W-:Y:S02]  /*1340*/  UIMAD UR57, UR57, UR5, UR46 ;  /* 0x00000005393972a4 */ /* 0x000fe4000f8e022e */
[----:B------:R-:W-:-:S04]  /*1350*/  UIADD3 UR4, UPT, UPT, -UR6, URZ, URZ ;  /* 0x000000ff06047290 */ /* 0x000fc8000fffe1ff */
[----:B------:R-:W-:Y:S01]  /*1360*/  UIMAD UR60, UR60, UR4, UR45 ;  /* 0x000000043c3c72a4 */ /* 0x000fe2000f8e022d */
[----:B--2-4-:R-:W-:Y:S11]  /*1370*/  BRA.U UP4, `(.L_x_18) ;  /* 0x00000001043c7547 */ /* 0x014ff6000b800000 */
[----:B------:R-:W-:Y:S02]  /*1380*/  UISETP.NE.AND UP0, UPT, UR60, URZ, UPT ;  /* 0x000000ff3c00728c */ /* 0x000fe4000bf05270 */
[----:B------:R-:W-:Y:S02]  /*1390*/  UISETP.NE.AND UP1, UPT, UR60, 0x1, UPT ;  /* 0x000000013c00788c */ /* 0x000fe4000bf25270 */
[----:B------:R-:W-:Y:S02]  /*13a0*/  UISETP.NE.AND UP2, UPT, UR57, URZ, UP0 ;  /* 0x000000ff3900728c */ /* 0x000fe40008745270 */
[----:B------:R-:W-:Y:S02]  /*13b0*/  USEL UR4, URZ, 0x2, UP0 ;  /* 0x00000002ff047887 */ /* 0x000fe40008000000 */
[----:B------:R-:W-:Y:S02]  /*13c0*/  USEL UR8, URZ, 0x1, UP2 ;  /* 0x00000001ff087887 */ /* 0x000fe40009000000 */
[----:B------:R-:W-:-:S02]  /*13d0*/  UISETP.NE.AND UP2, UPT, UR57, URZ, UPT ;  /* 0x000000ff3900728c */ /* 0x000fc4000bf45270 */
[----:B------:R-:W-:Y:S02]  /*13e0*/  USEL UR5, URZ, 0x4, UP1 ;  /* 0x00000004ff057887 */ /* 0x000fe40008800000 */
[----:B------:R-:W-:Y:S02]  /*13f0*/  UISETP.NE.AND UP0, UPT, UR57, 0x1, UPT ;  /* 0x000000013900788c */ /* 0x000fe4000bf05270 */
[----:B------:R-:W-:Y:S02]  /*1400*/  USEL UR6, URZ, 0x8, UP1 ;  /* 0x00000008ff067887 */ /* 0x000fe40008800000 */
[----:B------:R-:W-:Y:S02]  /*1410*/  USEL UR7, UR5, 0x4, UP2 ;  /* 0x0000000405077887 */ /* 0x000fe40009000000 */
[----:B------:R-:W-:Y:S02]  /*1420*/  USEL UR4, UR4, 0x2, UP0 ;  /* 0x0000000204047887 */ /* 0x000fe40008000000 */
[----:B------:R-:W-:-:S02]  /*1430*/  USEL UR5, UR6, 0x8, UP0 ;  /* 0x0000000806057887 */ /* 0x000fc40008000000 */
[----:B------:R-:W-:-:S04]  /*1440*/  UIADD3 UR4, UPT, UPT, UR4, UR7, UR8 ;  /* 0x0000000704047290 */ /* 0x000fc8000fffe008 */
[----:B------:R-:W-:-:S06]  /*1450*/  UIADD3 UR4, UPT, UPT, UR4, UR5, URZ ;  /* 0x0000000504047290 */ /* 0x000fcc000fffe0ff */
[----:B------:R-:W-:-:S07]  /*1460*/  MOV R2, UR4 ;  /* 0x0000000400027c02 */ /* 0x000fce0008000f00 */
.L_x_18:
[----:B------:R-:W1:Y:S01]  /*1470*/  S2UR UR36, SR_CTAID.Z ;  /* 0x00000000002479c3 */ /* 0x000e620000002700 */
[----:B------:R-:W-:Y:S01]  /*1480*/  UISETP.GE.AND UP0, UPT, UR23, 0x1, UPT ;  /* 0x000000011700788c */ /* 0x000fe2000bf06270 */
[----:B------:R-:W-:-:S08]  /*1490*/  UMOV UR31, 0x3 ;  /* 0x00000003001f7882 */ /* 0x000fd00000000000 */
[----:B------:R-:W-:Y:S05]  /*14a0*/  BRA.U !UP0, `(.L_x_19) ;  /* 0x0000000108d47547 */ /* 0x000fea000b800000 */
[----:B------:R-:W2:Y:S01]  /*14b0*/  LDCU.128 UR12, c[0x0][0xb10] ;  /* 0x00016200ff0c77ac */ /* 0x000ea20008000c00 */
[----:B------:R-:W3:Y:S01]  /*14c0*/  LDCU UR6, c[0x0][0x370] ;  /* 0x00006e00ff0677ac */ /* 0x000ee20008000800 */
[----:B------:R-:W4:Y:S01]  /*14d0*/  LDCU UR5, c[0x0][0x374] ;  /* 0x00006e80ff0577ac */ /* 0x000f220008000800 */
[----:B------:R-:W1:Y:S01]  /*14e0*/  LDCU UR29, c[0x0][0xb0c] ;  /* 0x00016180ff1d77ac */ /* 0x000e620008000800 */
[----:B------:R-:W1:Y:S01]  /*14f0*/  LDCU UR4, c[0x0][0xb20] ;  /* 0x00016400ff0477ac */ /* 0x000e620008000800 */
[----:B------:R-:W1:Y:S01]  /*1500*/  LDCU.64 UR8, c[0x0][0xb28] ;  /* 0x00016500ff0877ac */ /* 0x000e620008000a00 */
[----:B--2---:R-:W-:Y:S02]  /*1510*/  UISETP.NE.AND UP0, UPT, UR14, 0x1, UPT ;  /* 0x000000010e00788c */ /* 0x004fe4000bf05270 */
[----:B----4-:R-:W-:Y:S02]  /*1520*/  UIMAD.WIDE.U32 UR10, UR5, UR15, URZ ;  /* 0x0000000f050a72a5 */ /* 0x010fe4000f8e00ff */
[----:B---3--:R-:W-:-:S02]  /*1530*/  UIMAD.WIDE.U32 UR18, UR6, UR12, URZ ;  /* 0x0000000c061272a5 */ /* 0x008fc4000f8e00ff */
[----:B-1----:R-:W-:Y:S02]  /*1540*/  UISETP.NE.AND UP1, UPT, UR29, 0x1, UPT ;  /* 0x000000011d00788c */ /* 0x002fe4000bf25270 */
[----:B------:R-:W-:Y:S01]  /*1550*/  UISETP.NE.AND UP2, UPT, UR23, 0x1, UPT ;  /* 0x000000011700788c */ /* 0x000fe2000bf45270 */
[----:B------:R-:W-:Y:S02]  /*1560*/  UMOV UR10, UR11 ;  /* 0x0000000b000a7c82 */ /* 0x000fe40008000000 */
[----:B------:R-:W-:Y:S01]  /*1570*/  UMOV UR18, UR19 ;  /* 0x0000001300127c82 */ /* 0x000fe20008000000 */
[----:B------:R-:W-:Y:S02]  /*1580*/  @UP0 USHF.R.U32.HI UR5, URZ, UR4, UR10 ;  /* 0x00000004ff050299 */ /* 0x000fe4000801160a */
[----:B------:R-:W-:Y:S02]  /*1590*/  UIMAD.WIDE.U32 UR20, UR45, UR15, URZ ;  /* 0x0000000f2d1472a5 */ /* 0x000fe4000f8e00ff */
[----:B------:R-:W-:-:S02]  /*15a0*/  UIMAD.WIDE.U32 UR10, UR5, UR8, URZ ;  /* 0x00000008050a72a5 */ /* 0x000fc4000f8e00ff */
[----:B------:R-:W-:Y:S02]  /*15b0*/  @UP1 USHF.R.U32.HI UR6, URZ, UR13, UR18 ;  /* 0x0000000dff061299 */ /* 0x000fe40008011612 */
[----:B------:R-:W-:Y:S02]  /*15c0*/  UIMAD.WIDE.U32 UR16, UR46, UR12, URZ ;  /* 0x0000000c2e1072a5 */ /* 0x000fe4000f8e00ff */
[----:B------:R-:W-:Y:S01]  /*15d0*/  UIMAD.WIDE.U32 UR18, UR6, UR8, URZ ;  /* 0x00000008061272a5 */ /* 0x000fe2000f8e00ff */
[----:B------:R-:W-:Y:S01]  /*15e0*/  UMOV UR20, UR21 ;  /* 0x0000001500147c82 */ /* 0x000fe20008000000 */
[----:B------:R-:W-:Y:S01]  /*15f0*/  UMOV UR10, UR11 ;  /* 0x0000000b000a7c82 */ /* 0x000fe20008000000 */
[----:B------:R-:W-:Y:S02]  /*1600*/  USHF.R.U32.HI UR20, URZ, UR4, UR20 ;  /* 0x00000004ff147299 */ /* 0x000fe40008011614 */
[----:B------:R-:W-:Y:S02]  /*1610*/  @UP2 USHF.R.U32.HI UR5, URZ, UR9, UR10 ;  /* 0x00000009ff052299 */ /* 0x000fe4000801160a */
[----:B------:R-:W-:Y:S01]  /*1620*/  UMOV UR7, UR19 ;  /* 0x0000001300077c82 */ /* 0x000fe20008000000 */
[----:B------:R-:W-:Y:S01]  /*1630*/  UMOV UR16, UR17 ;  /* 0x0000001100107c82 */ /* 0x000fe20008000000 */
[----:B------:R-:W-:-:S02]  /*1640*/  @UP2 USHF.R.U32.HI UR6, URZ, UR9, UR7 ;  /* 0x00000009ff062299 */ /* 0x000fc40008011607 */
[----:B------:R-:W-:Y:S02]  /*1650*/  USHF.R.U32.HI UR13, URZ, UR13, UR16 ;  /* 0x0000000dff0d7299 */ /* 0x000fe40008011610 */
[----:B------:R-:W-:Y:S02]  /*1660*/  USEL UR4, UR45, UR20, !UP0 ;  /* 0x000000142d047287 */ /* 0x000fe4000c000000 */
[----:B------:R-:W-:Y:S02]  /*1670*/  UIMAD UR7, UR5, UR23, URZ ;  /* 0x00000017050772a4 */ /* 0x000fe4000f8e02ff */
[----:B------:R-:W-:Y:S02]  /*1680*/  USEL UR5, UR46, UR13, !UP1 ;  /* 0x0000000d2e057287 */ /* 0x000fe4000c800000 */
[----:B------:R-:W-:Y:S02]  /*1690*/  UIMAD UR12, UR6, UR23, URZ ;  /* 0x00000017060c72a4 */ /* 0x000fe4000f8e02ff */
[----:B------:R-:W-:-:S02]  /*16a0*/  UISETP.GE.AND UP0, UPT, UR4, UR7, UPT ;  /* 0x000000070400728c */ /* 0x000fc4000bf06270 */
[----:B------:R-:W-:Y:S02]  /*16b0*/  UIMAD.WIDE.U32 UR10, UR4, UR8, URZ ;  /* 0x00000008040a72a5 */ /* 0x000fe4000f8e00ff */
[----:B------:R-:W-:Y:S02]  /*16c0*/  UISETP.GE.OR UP0, UPT, UR5, UR12, UP0 ;  /* 0x0000000c0500728c */ /* 0x000fe40008706670 */
[----:B------:R-:W-:Y:S02]  /*16d0*/  UIMAD.WIDE.U32 UR12, UR5, UR8, URZ ;  /* 0x00000008050c72a5 */ /* 0x000fe4000f8e00ff */
[----:B------:R-:W-:Y:S01]  /*16e0*/  UIADD3 UR10, UPT, UPT, -UR4, URZ, URZ ;  /* 0x000000ff040a7290 */ /* 0x000fe2000fffe1ff */
[----:B------:R-:W-:Y:S01]  /*16f0*/  UMOV UR8, UR11 ;  /* 0x0000000b00087c82 */ /* 0x000fe20008000000 */
[----:B------:R-:W-:Y:S02]  /*1700*/  UIADD3 UR11, UPT, UPT, -UR5, URZ, URZ ;  /* 0x000000ff050b7290 */ /* 0x000fe4000fffe1ff */
[----:B------:R-:W-:-:S03]  /*1710*/  USHF.R.U32.HI UR8, URZ, UR9, UR8 ;  /* 0x00000009ff087299 */ /* 0x000fc60008011608 */
[----:B------:R-:W-:Y:S01]  /*1720*/  @!UP0 UMOV UR7, UR13 ;  /* 0x0000000d00078c82 */ /* 0x000fe20008000000 */
[----:B------:R-:W-:Y:S02]  /*1730*/  UIMAD UR45, UR14, UR10, UR45 ;  /* 0x0000000a0e2d72a4 */ /* 0x000fe4000f8e022d */
[----:B------:R-:W-:Y:S02]  /*1740*/  USEL UR8, UR4, UR8, !UP2 ;  /* 0x0000000804087287 */ /* 0x000fe4000d000000 */
[----:B------:R-:W-:Y:S02]  /*1750*/  @!UP0 USHF.R.U32.HI UR7, URZ, UR9, UR7 ;  /* 0x00000009ff078299 */ /* 0x000fe40008011607 */
[----:B------:R-:W-:Y:S02]  /*1760*/  UIADD3 UR9, UPT, UPT, -UR8, URZ, URZ ;  /* 0x000000ff08097290 */ /* 0x000fe4000fffe1ff */
[----:B------:R-:W-:Y:S02]  /*1770*/  @!UP0 USEL UR7, UR5, UR7, !UP2 ;  /* 0x0000000705078287 */ /* 0x000fe4000d000000 */
[----:B------:R-:W-:-:S02]  /*1780*/  UIMAD UR9, UR23, UR9, UR4 ;  /* 0x00000009170972a4 */ /* 0x000fc4000f8e0204 */
[----:B------:R-:W-:Y:S02]  /*1790*/  @!UP0 UIADD3 UR8, UPT, UPT, UR8, -UR7, URZ ;  /* 0x8000000708088290 */ /* 0x000fe4000fffe0ff */
[----:B------:R-:W-:Y:S02]  /*17a0*/  @!UP0 UIMAD UR6, UR9, UR6, UR7 ;  /* 0x00000006090682a4 */ /* 0x000fe4000f8e0207 */
[----:B------:R-:W-:Y:S02]  /*17b0*/  @!UP0 UIMAD UR4, UR8, UR23, UR5 ;  /* 0x00000017080482a4 */ /* 0x000fe4000f8e0205 */
[----:B------:R-:W-:Y:S02]  /*17c0*/  UIMAD UR46, UR29, UR11, UR46 ;  /* 0x0000000b1d2e72a4 */ /* 0x000fe4000f8e022e */
[----:B------:R-:W-:Y:S01]  /*17d0*/  UIMAD UR45, UR4, UR14, UR45 ;  /* 0x0000000e042d72a4 */ /* 0x000fe2000f8e022d */
[----:B------:R-:W-:Y:S02]  /*17e0*/  @!UP0 UMOV UR5, UR6 ;  /* 0x0000000600058c82 */ /* 0x000fe40008000000 */
[----:B------:R-:W-:-:S12]  /*17f0*/  UIMAD UR46, UR5, UR29, UR46 ;  /* 0x0000001d052e72a4 */ /* 0x000fd8000f8e022e */
.L_x_19:
[----:B------:R-:W-:Y:S02]  /*1800*/  UISETP.NE.AND UP1, UPT, UR30, 0x1, UPT ;  /* 0x000000011e00788c */ /* 0x000fe4000bf25270 */
[----:B------:R-:W-:Y:S02]  /*1810*/  ULOP3.LUT UR24, UR24, 0xffff, URZ, 0xc0, !UPT ;  /* 0x0000ffff18187892 */ /* 0x000fe4000f8ec0ff */
[----:B------:R-:W-:Y:S02]  /*1820*/  ULOP3.LUT UR21, UR25, 0xffff, URZ, 0xc0, !UPT ;  /* 0x0000ffff19157892 */ /* 0x000fe4000f8ec0ff */
[----:B------:R-:W-:Y:S02]  /*1830*/  UISETP.NE.AND UP0, UPT, UR22, 0x2, UPT ;  /* 0x000000021600788c */ /* 0x000fe4000bf05270 */
[----:B------:R-:W-:Y:S02]  /*1840*/  ULOP3.LUT UR28, UR28, 0x800, URZ, 0xc0, !UPT ;  /* 0x000008001c1c7892 */ /* 0x000fe4000f8ec0ff */
[----:B------:R-:W-:-:S02]  /*1850*/  ULOP3.LUT UR27, UR27, 0x800, URZ, 0xc0, !UPT ;  /* 0x000008001b1b7892 */ /* 0x000fc4000f8ec0ff */
[----:B------:R-:W-:Y:S02]  /*1860*/  USHF.L.U32 UR24, UR32, UR24, URZ ;  /* 0x0000001820187299 */ /* 0x000fe400080006ff */
[----:B------:R-:W-:Y:S01]  /*1870*/  USHF.L.U32 UR21, UR31, UR21, URZ ;  /* 0x000000151f157299 */ /* 0x000fe200080006ff */
[----:B------:R-:W-:Y:S11]  /*1880*/  BRA.U UP1, `(.L_x_20) ;  /* 0x0000000101447547 */ /* 0x000ff6000b800000 */
[----:B------:R-:W2:Y:S01]  /*1890*/  LDCU.128 UR8, c[0x0][0xb10] ;  /* 0x00016200ff0877ac */ /* 0x000ea20008000c00 */
[----:B------:R-:W3:Y:S01]  /*18a0*/  LDCU UR12, c[0x0][0xb0c] ;  /* 0x00016180ff0c77ac */ /* 0x000ee20008000800 */
[----:B------:R-:W4:Y:S01]  /*18b0*/  LDCU UR13, c[0x0][0xb20] ;  /* 0x00016400ff0d77ac */ /* 0x000f220008000800 */
[----:B--2---:R-:W-:Y:S02]  /*18c0*/  UIMAD.WIDE.U32 UR6, UR46, UR8, URZ ;  /* 0x000000082e0672a5 */ /* 0x004fe4000f8e00ff */
[----:B------:R-:W-:Y:S02]  /*18d0*/  UIMAD.WIDE.U32 UR4, UR45, UR11, URZ ;  /* 0x0000000b2d0472a5 */ /* 0x000fe4000f8e00ff */
[----:B---3--:R-:W-:Y:S02]  /*18e0*/  UISETP.NE.AND UP2, UPT, UR12, 0x1, UPT ;  /* 0x000000010c00788c */ /* 0x008fe4000bf45270 */
[----:B------:R-:W-:Y:S01]  /*18f0*/  UISETP.NE.AND UP1, UPT, UR10, 0x1, UPT ;  /* 0x000000010a00788c */ /* 0x000fe2000bf25270 */
[----:B------:R-:W-:-:S02]  /*1900*/  UMOV UR6, UR7 ;  /* 0x0000000700067c82 */ /* 0x000fc40008000000 */
[----:B------:R-:W-:Y:S01]  /*1910*/  UMOV UR4, UR5 ;  /* 0x0000000500047c82 */ /* 0x000fe20008000000 */
[----:B------:R-:W-:Y:S02]  /*1920*/  USHF.R.U32.HI UR9, URZ, UR9, UR6 ;  /* 0x00000009ff097299 */ /* 0x000fe40008011606 */
[----:B----4-:R-:W-:Y:S02]  /*1930*/  USHF.R.U32.HI UR4, URZ, UR13, UR4 ;  /* 0x0000000dff047299 */ /* 0x010fe40008011604 */
[----:B------:R-:W-:Y:S02]  /*1940*/  USEL UR5, UR46, UR9, !UP2 ;  /* 0x000000092e057287 */ /* 0x000fe4000d000000 */
[----:B------:R-:W-:-:S04]  /*1950*/  USEL UR4, UR45, UR4, !UP1 ;  /* 0x000000042d047287 */ /* 0x000fc8000c800000 */
[----:B------:R-:W-:Y:S02]  /*1960*/  UIADD3 UR6, UPT, UPT, UR5, -UR4, URZ ;  /* 0x8000000405067290 */ /* 0x000fe4000fffe0ff */
[----:B------:R-:W-:Y:S02]  /*1970*/  UIADD3 UR4, UPT, UPT, -UR5, UR4, URZ ;  /* 0x0000000405047290 */ /* 0x000fe4000fffe1ff */
[----:B------:R-:W-:Y:S02]  /*1980*/  UIMAD UR45, UR6, UR10, UR45 ;  /* 0x0000000a062d72a4 */ /* 0x000fe4000f8e022d */
[----:B------:R-:W-:-:S12]  /*1990*/  UIMAD UR46, UR4, UR12, UR46 ;  /* 0x0000000c042e72a4 */ /* 0x000fd8000f8e022e */
.L_x_20:
[----:B------:R-:W-:Y:S05]  /*19a0*/  BRA.U !UP5, `(.L_x_21) ;  /* 0x000000010d0c7547 */ /* 0x000fea000b800000 */
[----:B------:R-:W-:Y:S01]  /*19b0*/  UCGABAR_WAIT ;  /* 0x0000000000007dc7 */ /* 0x000fe20008000000 */
[----:B------:R-:W-:Y:S01]  /*19c0*/  CCTL.IVALL ;  /* 0x00000000ff00798f */ /* 0x000fe20002000000 */
[----:B------:R-:W-:Y:S05]  /*19d0*/  BRA `(.L_x_22) ;  /* 0x0000000000047947 */ /* 0x000fea0003800000 */
.L_x_21:
[----:B------:R-:W-:Y:S06]  /*19e0*/  BAR.SYNC.DEFER_BLOCKING 0x0 ;  /* 0x0000000000007b1d */ /* 0x000fec0000010000 */
.L_x_22:
[----:B------:R-:W-:Y:S05]  /*19f0*/  BRA.U UP0, `(.L_x_23) ;  /* 0x0000002100107547 */ /* 0x000fea000b800000 */
[----:B------:R-:W2:Y:S01]  /*1a00*/  LDCU UR6, c[0x0][0x38c] ;  /* 0x00007180ff0677ac */ /* 0x000ea20008000800 */
[----:B------:R-:W-:Y:S01]  /*1a10*/  PLOP3.LUT P1, PT, PT, PT, UP3, 0x80, 0x8 ;  /* 0x000000000008781c */ /* 0x000fe20003f2f038 */
[----:B------:R-:W-:Y:S01]  /*1a20*/  IMAD.MOV.U32 R12, RZ, RZ, 0x1 ;  /* 0x00000001ff0c7424 */ /* 0x000fe200078e00ff */
[----:B------:R-:W-:Y:S01]  /*1a30*/  ISETP.EQ.OR P2, PT, R0, RZ, P3 ;  /* 0x000000ff0000720c */ /* 0x000fe20001f42670 */
[----:B------:R-:W-:Y:S01]  /*1a40*/  UISETP.NE.AND UP1, UPT, UR22, URZ, UPT ;  /* 0x000000ff1600728c */ /* 0x000fe2000bf25270 */
[----:B------:R-:W-:Y:S02]  /*1a50*/  PLOP3.LUT P1, PT, P1, PT, PT, 0x8, 0x80 ;  /* 0x000000000080781c */ /* 0x000fe40000f2e170 */
[----:B------:R-:W-:Y:S01]  /*1a60*/  CS2R R10, SRZ ;  /* 0x00000000000a7805 */ /* 0x000fe2000001ff00 */
[----:B------:R-:W-:Y:S01]  /*1a70*/  IMAD.MOV.U32 R9, RZ, RZ, RZ ;  /* 0x000000ffff097224 */ /* 0x000fe200078e00ff */
[----:B------:R-:W3:Y:S01]  /*1a80*/  LDCU UR41, c[0x0][0x370] ;  /* 0x00006e00ff2977ac */ /* 0x000ee20008000800 */
[----:B------:R-:W-:Y:S01]  /*1a90*/  IMAD.MOV.U32 R8, RZ, RZ, 0x1 ;  /* 0x00000001ff087424 */ /* 0x000fe200078e00ff */
[----:B------:R-:W4:Y:S01]  /*1aa0*/  LDCU.64 UR30, c[0x0][0x348] ;  /* 0x00006900ff1e77ac */ /* 0x000f220008000a00 */
[----:B------:R-:W1:Y:S01]  /*1ab0*/  LDCU UR39, c[0x0][0x374] ;  /* 0x00006e80ff2777ac */ /* 0x000e620008000800 */
[----:B--2---:R-:W-:-:S02]  /*1ac0*/  UIADD3 UR5, UPT, UPT, UR6, 0x3f, URZ ;  /* 0x0000003f06057890 */ /* 0x004fc4000fffe0ff */
[----:B------:R-:W-:Y:S02]  /*1ad0*/  UIADD3 UR50, UPT, UPT, UR6, 0x7e, URZ ;  /* 0x0000007e06327890 */ /* 0x000fe4000fffe0ff */
[----:B------:R-:W-:-:S04]  /*1ae0*/  USHF.R.S32.HI UR4, URZ, 0x1f, UR5 ;  /* 0x0000001fff047899 */ /* 0x000fc80008011405 */
[----:B------:R-:W-:Y:S02]  /*1af0*/  ULEA.HI UR4, UR4, UR5, URZ, 0x6 ;  /* 0x0000000504047291 */ /* 0x000fe4000f8f30ff */
[----:B------:R-:W-:Y:S02]  /*1b00*/  USHF.L.U32 UR5, UR26, 0x5, URZ ;  /* 0x000000051a057899 */ /* 0x000fe400080006ff */
[----:B------:R-:W-:Y:S02]  /*1b10*/  USHF.R.S32.HI UR43, URZ, 0x6, UR4 ;  /* 0x00000006ff2b7899 */ /* 0x000fe40008011404 */
[----:B------:R-:W-:Y:S02]  /*1b20*/  UIADD3 UR4, UPT, UPT, UR6, -0x1, URZ ;  /* 0xffffffff06047890 */ /* 0x000fe4000fffe0ff */
[----:B------:R-:W-:Y:S02]  /*1b30*/  UISETP.LT.U32.AND UP0, UPT, UR43, 0x1b, UPT ;  /* 0x0000001b2b00788c */ /* 0x000fe4000bf01070 */
[----:B------:R-:W-:-:S02]  /*1b40*/  UISETP.GE.U32.AND UP2, UPT, UR4, -0x7f, UPT ;  /* 0xffffff810400788c */ /* 0x000fc4000bf46070 */
[----:B------:R-:W-:Y:S02]  /*1b50*/  USEL UR42, UR43, 0x1b, UP0 ;  /* 0x0000001b2b2a7887 */ /* 0x000fe40008000000 */
[----:B------:R-:W-:Y:S02]  /*1b60*/  ULOP3.LUT UR44, UR5, 0x20, URZ, 0xe2, !UPT ;  /* 0x00000020052c7892 */ /* 0x000fe4000f8ee2ff */
[----:B------:R-:W-:Y:S02]  /*1b70*/  UIADD3 UR25, UPT, UPT, UR42, -0x1, URZ ;  /* 0xffffffff2a197890 */ /* 0x000fe4000fffe0ff */
[----:B------:R-:W-:Y:S02]  /*1b80*/  USEL UR26, UR34, 0x2, UP1 ;  /* 0x00000002221a7887 */ /* 0x000fe40008800000 */
[----:B------:R-:W-:Y:S02]  /*1b90*/  UIADD3 UR47, UPT, UPT, UR43, -UR42, URZ ;  /* 0x8000002a2b2f7290 */ /* 0x000fe4000fffe0ff */
[----:B------:R-:W-:Y:S01]  /*1ba0*/  @UP2 UIADD3 UR25, UPT, UPT, UR42, URZ, URZ ;  /* 0x000000ff2a192290 */ /* 0x000fe2000fffe0ff */
[----:B------:R-:W-:-:S03]  /*1bb0*/  UMOV UR5, URZ ;  /* 0x000000ff00057c82 */ /* 0x000fc60008000000 */
[----:B-1-34-:R-:W-:-:S12]  /*1bc0*/  UIADD3 UR25, UPT, UPT, UR25, 0x1, URZ ;  /* 0x0000000119197890 */ /* 0x01afd8000fffe0ff */
.L_x_43:
[----:B------:R-:W-:Y:S01]  /*1bd0*/  UISETP.NE.AND UP0, UPT, UR48, URZ, UPT ;  /* 0x000000ff3000728c */ /* 0x000fe2000bf05270 */
[----:B------:R-:W1:Y:S08]  /*1be0*/  S2UR UR48, SR_CgaCtaId ;  /* 0x00000000003079c3 */ /* 0x000e700000008800 */
[----:B------:R-:W-:Y:S05]  /*1bf0*/  BRA.U UP0, `(.L_x_24) ;  /* 0x0000000100347547 */ /* 0x000fea000b800000 */
[----:B------:R-:W2:Y:S01]  /*1c00*/  S2R R0, SR_CgaCtaId ;  /* 0x0000000000007919 */ /* 0x000ea20000008800 */
[----:B------:R-:W-:-:S04]  /*1c10*/  MOV R2, 0x400 ;  /* 0x0000040000027802 */ /* 0x000fc80000000f00 */
[----:B--2---:R-:W-:Y:S02]  /*1c20*/  LEA R0, R0, R2, 0x18 ;  /* 0x0000000200007211 */ /* 0x004fe400078ec0ff */
[----:B------:R-:W-:-:S03]  /*1c30*/  SHF.L.U32 R2, R8, 0x1f, RZ ;  /* 0x0000001f08027819 */ /* 0x000fc600000006ff */
[----:B------:R-:W-:-:S04]  /*1c40*/  IMAD R0, R9, 0x8, R0 ;  /* 0x0000000809007824 */ /* 0x000fc800078e0200 */
[----:B------:R-:W2:Y:S02]  /*1c50*/  SYNCS.PHASECHK.TRANS64.TRYWAIT P0, [R0+URZ+0x240], R2 ;  /* 0x00024002000075a7 */ /* 0x000ea400080011ff */
[----:B--2---:R-:W-:Y:S05]  /*1c60*/  @!P0 BRA `(.L_x_25) ;  /* 0x0000005c00008947 */ /* 0x004fea0003800000 */
.L_x_126:
[----:B------:R-:W-:Y:S01]  /*1c70*/  VIADD R9, R9, 0x1 ;  /* 0x0000000109097836 */ /* 0x000fe20000000000 */
[----:B------:R2:W-:Y:S04]  /*1c80*/  SYNCS.ARRIVE.TRANS64.A1T0 RZ, [R0+URZ+0x230], RZ ;  /* 0x000230ff00ff79a7 */ /* 0x0005e800081000ff */
[----:B------:R-:W-:-:S04]  /*1c90*/  ISETP.NE.AND P0, PT, R9, 0x2, PT ;  /* 0x000000020900780c */ /* 0x000fc80003f05270 */
[----:B------:R-:W-:Y:S02]  /*1ca0*/  SEL R9, R9, RZ, P0 ;  /* 0x000000ff09097207 */ /* 0x000fe40000000000 */
[----:B--2---:R-:W-:-:S04]  /*1cb0*/  SEL R0, RZ, 0x1, P0 ;  /* 0x00000001ff007807 */ /* 0x004fc80000000000 */
[----:B------:R-:W-:-:S07]  /*1cc0*/  LOP3.LUT R8, R8, R0, RZ, 0x3c, !PT ;  /* 0x0000000008087212 */ /* 0x000fce00078e3cff */
.L_x_24:
[----:B------:R-:W-:Y:S01]  /*1cd0*/  UMOV UR6, 0x400 ;  /* 0x0000040000067882 */ /* 0x000fe20000000000 */
[----:B------:R-:W-:Y:S01]  /*1ce0*/  SHF.L.U32 R0, R12, 0x1f, RZ ;  /* 0x0000001f0c007819 */ /* 0x000fe200000006ff */
[----:B-1----:R-:W-:Y:S02]  /*1cf0*/  ULEA UR6, UR48, UR6, 0x18 ;  /* 0x0000000630067291 */ /* 0x002fe4000f8ec0ff */
[----:B------:R-:W-:Y:S02]  /*1d00*/  UISETP.GE.U32.AND UP0, UPT, UR50, 0x7f, UPT ;  /* 0x0000007f3200788c */ /* 0x000fe4000bf06070 */
[----:B------:R-:W-:Y:S02]  /*1d10*/  ULEA UR4, UR5, UR6, 0x3 ;  /* 0x0000000605047291 */ /* 0x000fe4000f8e18ff */
[----:B------:R-:W-:Y:S02]  /*1d20*/  ULEA UR11, UR45, UR49, 0x1 ;  /* 0x000000312d0b7291 */ /* 0x000fe4000f8e08ff */
[----:B------:R-:W-:-:S02]  /*1d30*/  ULEA UR35, UR46, UR44, 0x6 ;  /* 0x0000002c2e237291 */ /* 0x000fc4000f8e30ff */
[----:B------:R-:W-:Y:S01]  /*1d40*/  USHF.L.U32 UR11, UR11, 0x5, URZ ;  /* 0x000000050b0b7899 */ /* 0x000fe200080006ff */
[----:B------:R-:W-:Y:S02]  /*1d50*/  UMOV UR13, URZ ;  /* 0x000000ff000d7c82 */ /* 0x000fe40008000000 */
[----:B------:R1:W2:Y:S01]  /*1d60*/  SYNCS.PHASECHK.TRANS64.TRYWAIT P0, [UR4+0xd8], R0 ;  /* 0x0000d800ff0075a7 */ /* 0x0002a20008001104 */
[----:B------:R-:W-:Y:S08]  /*1d70*/  BRA.U !UP0, `(.L_x_26) ;  /* 0x0000000108c47547 */ /* 0x000ff0000b800000 */
[----:B------:R-:W-:Y:S01]  /*1d80*/  UMOV UR7, URZ ;  /* 0x000000ff00077c82 */ /* 0x000fe20008000000 */
[----:B------:R-:W-:-:S05]  /*1d90*/  UMOV UR4, UR5 ;  /* 0x0000000500047c82 */ /* 0x000fca0008000000 */
.L_x_32:
[----:B------:R-:W-:Y:S01]  /*1da0*/  ULEA UR33, UR4, UR6, 0x3 ;  /* 0x0000000604217291 */ /* 0x000fe2000f8e18ff */
[----:B------:R-:W-:Y:S01]  /*1db0*/  @!P3 MOV R2, 0x2000 ;  /* 0x000020000002b802 */ /* 0x000fe20000000f00 */
[----:B--2-4-:R-:W-:Y:S10]  /*1dc0*/  @P0 BRA `(.L_x_27) ;  /* 0x00000000000c0947 */ /* 0x014ff40003800000 */
[----:B------:R-:W-:-:S04]  /*1dd0*/  SHF.L.U32 R3, R12, 0x1f, RZ ;  /* 0x0000001f0c037819 */ /* 0x000fc800000006ff */
[----:B------:R-:W2:Y:S02]  /*1de0*/  SYNCS.PHASECHK.TRANS64.TRYWAIT P0, [UR33+0xd8], R3 ;  /* 0x0000d803ff0075a7 */ /* 0x000ea40008001121 */
[----:B--2---:R-:W-:Y:S05]  /*1df0*/  @!P0 BRA `(.L_x_28) ;  /* 0x0000005800b08947 */ /* 0x004fea0003800000 */
.L_x_27:
[----:B------:R2:W-:Y:S01]  /*1e00*/  @!P3 SYNCS.ARRIVE.TRANS64 RZ, [UR33], R2 ;  /* 0x00000002ffffb9a7 */ /* 0x0005e20008000021 */
[----:B------:R-:W-:-:S04]  /*1e10*/  ULOP3.LUT UR5, UR26, 0x2, URZ, 0xfc, !UPT ;  /* 0x000000021a057892 */ /* 0x000fc8000f8efcff */
[----:B------:R-:W-:-:S09]  /*1e20*/  UISETP.NE.AND UP0, UPT, UR5, 0x2, UPT ;  /* 0x000000020500788c */ /* 0x000fd2000bf05270 */
[----:B------:R-:W-:Y:S05]  /*1e30*/  BRA.U UP0, `(.L_x_29) ;  /* 0x0000000100047547 */ /* 0x000fea000b800000 */
[----:B------:R-:W-:Y:S05]  /*1e40*/  BPT.TRAP 0x1 ;  /* 0x000000040000795c */ /* 0x000fea0000300000 */
.L_x_29:
[----:B------:R-:W-:Y:S04]  /*1e50*/  BSSY.RECONVERGENT B0, `(.L_x_30) ;  /* 0x0000003000007945 */ /* 0x000fe80003800200 */
[----:B------:R-:W-:Y:S05]  /*1e60*/  @P2 BRA `(.L_x_31) ;  /* 0x0000000000042947 */ /* 0x000fea0003800000 */
[----:B------:R-:W-:Y:S05]  /*1e70*/  BPT.TRAP 0x1 ;  /* 0x000000040000795c */ /* 0x000fea0000300000 */
.L_x_31:
[----:B------:R-:W-:Y:S05]  /*1e80*/  BSYNC.RECONVERGENT B0 ;  /* 0x0000000000007941 */ /* 0x000fea0003800200 */
.L_x_30:
[----:B------:R-:W-:Y:S02]  /*1e90*/  UIADD3 UR5, UPT, UPT, UR4, 0x1, URZ ;  /* 0x0000000104057890 */ /* 0x000fe4000fffe0ff */
[----:B------:R-:W-:Y:S02]  /*1ea0*/  USHF.L.U32 UR4, UR4, 0xc, URZ ;  /* 0x0000000c04047899 */ /* 0x000fe400080006ff */
[----:B------:R-:W-:Y:S02]  /*1eb0*/  UISETP.NE.AND UP0, UPT, UR5, 0x1b, UPT ;  /* 0x0000001b0500788c */ /* 0x000fe4000bf05270 */
[----:B------:R-:W-:Y:S02]  /*1ec0*/  USHF.L.U32 UR34, UR7, 0x6, URZ ;  /* 0x0000000607227899 */ /* 0x000fe400080006ff */
[----:B------:R-:W-:Y:S02]  /*1ed0*/  USEL UR9, URZ, 0x1, UP0 ;  /* 0x00000001ff097887 */ /* 0x000fe40008000000 */
[----:B------:R-:W-:-:S02]  /*1ee0*/  USEL UR5, UR5, URZ, UP0 ;  /* 0x000000ff05057287 */ /* 0x000fc40008000000 */
[----:B------:R-:W-:Y:S02]  /*1ef0*/  UIADD3 UR14, UP0, UPT, UR30, 0x180, URZ ;  /* 0x000001801e0e7890 */ /* 0x000fe4000ff1e0ff */
[----:B------:R-:W-:Y:S01]  /*1f00*/  ULEA UR8, UR5, UR6, 0x3 ;  /* 0x0000000605087291 */ /* 0x000fe2000f8e18ff */
[----:B------:R-:W-:Y:S01]  /*1f10*/  LOP3.LUT R12, R12, UR9, RZ, 0x3c, !PT ;  /* 0x000000090c0c7c12 */ /* 0x000fe2000f8e3cff */
[----:B------:R-:W-:Y:S02]  /*1f20*/  UIADD3 UR7, UPT, UPT, UR7, 0x1, URZ ;  /* 0x0000000107077890 */ /* 0x000fe4000fffe0ff */
[----:B------:R-:W-:Y:S01]  /*1f30*/  UIADD3 UR16, UP1, UPT, UR30, 0x80, URZ ;  /* 0x000000801e107890 */ /* 0x000fe2000ff3e0ff */
[----:B-1----:R-:W-:Y:S01]  /*1f40*/  SHF.L.U32 R0, R12, 0x1f, RZ ;  /* 0x0000001f0c007819 */ /* 0x002fe200000006ff */
[----:B------:R-:W-:Y:S02]  /*1f50*/  ULOP3.LUT UR32, UR28, UR4, URZ, 0xfc, !UPT ;  /* 0x000000041c207292 */ /* 0x000fe4000f8efcff */
[----:B------:R-:W-:Y:S01]  /*1f60*/  UIADD3.X UR15, UPT, UPT, URZ, UR31, URZ, UP0, !UPT ;  /* 0x0000001fff0f7290 */ /* 0x000fe200087fe4ff */
[----:B------:R3:W4:Y:S01]  /*1f70*/  SYNCS.PHASECHK.TRANS64.TRYWAIT P0, [UR8+0xd8], R0 ;  /* 0x0000d800ff0075a7 */ /* 0x0007220008001108 */
[----:B------:R-:W-:-:S02]  /*1f80*/  ULOP3.LUT UR8, UR27, UR4, URZ, 0xfc, !UPT ;  /* 0x000000041b087292 */ /* 0x000fc4000f8efcff */
[----:B------:R-:W-:Y:S02]  /*1f90*/  UISETP.NE.AND UP0, UPT, UR7, UR25, UPT ;  /* 0x000000190700728c */ /* 0x000fe4000bf05270 */
[----:B------:R-:W-:Y:S02]  /*1fa0*/  UIADD3.X UR17, UPT, UPT, URZ, UR31, URZ, UP1, !UPT ;  /* 0x0000001fff117290 */ /* 0x000fe40008ffe4ff */
[----:B------:R-:W-:Y:S02]  /*1fb0*/  UIADD3 UR32, UPT, UPT, UR6, 0x2600, UR32 ;  /* 0x0000260006207890 */ /* 0x000fe4000fffe020 */
[----:B------:R-:W-:Y:S02]  /*1fc0*/  UPRMT UR13, URZ, 0x5410, UR24 ;  /* 0x00005410ff0d7896 */ /* 0x000fe40008000018 */
[----:B------:R-:W-:Y:S02]  /*1fd0*/  UIADD3 UR8, UPT, UPT, UR6, 0x1d600, UR8 ;  /* 0x0001d60006087890 */ /* 0x000fe4000fffe008 */
[----:B------:R-:W-:Y:S01]  /*1fe0*/  UPRMT UR4, URZ, 0x5410, UR21 ;  /* 0x00005410ff047896 */ /* 0x000fe20008000015 */
[----:B------:R-:W-:Y:S01]  /*1ff0*/  UMOV UR18, 0x0 ;  /* 0x0000000000127882 */ /* 0x000fe20000000000 */
[----:B------:R-:W-:Y:S01]  /*2000*/  UMOV UR19, 0x10000000 ;  /* 0x1000000000137882 */ /* 0x000fe20000000000 */
[----:B------:R-:W-:Y:S01]  /*2010*/  UMOV UR12, UR36 ;  /* 0x00000024000c7c82 */ /* 0x000fe20008000000 */
[----:B------:R-:W-:Y:S01]  /*2020*/  UMOV UR9, UR33 ;  /* 0x0000002100097c82 */ /* 0x000fe20008000000 */
[----:B------:R-:W-:Y:S01]  /*2030*/  UMOV UR10, UR34 ;  /* 0x00000022000a7c82 */ /* 0x000fe20008000000 */
[----:B------:R1:W-:Y:S03]  /*2040*/  UTMALDG.3D.MULTICAST [UR32], [UR16], UR13, desc[UR18] ;  /* 0x00001220100073b4 */ /* 0x0003e6000801180d */
[----:B------:R2:W-:Y:S01]  /*2050*/  UTMALDG.3D.MULTICAST [UR8], [UR14], UR4, desc[UR18] ;  /* 0x000012080e0073b4 */ /* 0x0005e20008011804 */
[----:B-1----:R-:W-:Y:S01]  /*2060*/  UMOV UR13, UR25 ;  /* 0x00000019000d7c82 */ /* 0x002fe20008000000 */
[----:B--2---:R-:W-:Y:S01]  /*2070*/  UMOV UR4, UR5 ;  /* 0x0000000500047c82 */ /* 0x004fe20008000000 */
[----:B---3--:R-:W-:Y:S05]  /*2080*/  BRA.U UP0, `(.L_x_32) ;  /* 0xfffffffd00447547 */ /* 0x008fea000b83ffff */
.L_x_26:
[----:B------:R-:W-:Y:S01]  /*2090*/  ULEA UR4, UR5, UR6, 0x3 ;  /* 0x0000000605047291 */ /* 0x000fe2000f8e18ff */
[----:B-1----:R-:W-:Y:S01]  /*20a0*/  SHF.L.U32 R0, R12, 0x1f, RZ ;  /* 0x0000001f0c007819 */ /* 0x002fe200000006ff */
[----:B------:R-:W-:Y:S01]  /*20b0*/  @!P1 SYNCS.ARRIVE.TRANS64.A1T0 RZ, [UR6+0x1c8], RZ ;  /* 0x0001c8ffffff99a7 */ /* 0x000fe20008100006 */
[----:B------:R-:W-:-:S06]  /*20c0*/  UISETP.GT.AND UP0, UPT, UR43, UR42, UPT ;  /* 0x0000002a2b00728c */ /* 0x000fcc000bf04270 */
[----:B--2-4-:R1:W2:Y:S03]  /*20d0*/  SYNCS.PHASECHK.TRANS64.TRYWAIT P0, [UR4+0xd8], R0 ;  /* 0x0000d800ff0075a7 */ /* 0x0142a60008001104 */
[----:B------:R-:W-:Y:S05]  /*20e0*/  BRA.U !UP0, `(.L_x_33) ;  /* 0x0000000108c87547 */ /* 0x000fea000b800000 */
[----:B------:R-:W-:Y:S01]  /*20f0*/  UIADD3 UR29, UPT, UPT, UR47, UR13, URZ ;  /* 0x0000000d2f1d7290 */ /* 0x000fe2000fffe0ff */
[----:B------:R-:W-:-:S11]  /*2100*/  UMOV UR4, UR5 ;  /* 0x0000000500047c82 */ /* 0x000fd60008000000 */
.L_x_39:
[----:B------:R-:W-:Y:S01]  /*2110*/  ULEA UR17, UR4, UR6, 0x3 ;  /* 0x0000000604117291 */ /* 0x000fe2000f8e18ff */
[----:B--2---:R-:W-:Y:S01]  /*2120*/  @!P3 MOV R2, 0x2000 ;  /* 0x000020000002b802 */ /* 0x004fe20000000f00 */
[----:B--2-4-:R-:W-:Y:S10]  /*2130*/  @P0 BRA `(.L_x_34) ;  /* 0x00000000000c0947 */ /* 0x014ff40003800000 */
[----:B------:R-:W-:-:S04]  /*2140*/  SHF.L.U32 R3, R12, 0x1f, RZ ;  /* 0x0000001f0c037819 */ /* 0x000fc800000006ff */
[----:B------:R-:W2:Y:S02]  /*2150*/  SYNCS.PHASECHK.TRANS64.TRYWAIT P0, [UR17+0xd8], R3 ;  /* 0x0000d803ff0075a7 */ /* 0x000ea40008001111 */
[----:B--2---:R-:W-:Y:S05]  /*2160*/  @!P0 BRA `(.L_x_35) ;  /* 0x0000005400ec8947 */ /* 0x004fea0003800000 */
.L_x_34:
[----:B------:R2:W-:Y:S01]  /*2170*/  @!P3 SYNCS.ARRIVE.TRANS64 RZ, [UR17], R2 ;  /* 0x00000002ffffb9a7 */ /* 0x0005e20008000011 */
[----:B------:R-:W-:-:S04]  /*2180*/  ULOP3.LUT UR5, UR26, 0x2, URZ, 0xfc, !UPT ;  /* 0x000000021a057892 */ /* 0x000fc8000f8efcff */
[----:B------:R-:W-:-:S09]  /*2190*/  UISETP.NE.AND UP0, UPT, UR5, 0x2, UPT ;  /* 0x000000020500788c */ /* 0x000fd2000bf05270 */
[----:B------:R-:W-:Y:S05]  /*21a0*/  BRA.U UP0, `(.L_x_36) ;  /* 0x0000000100047547 */ /* 0x000fea000b800000 */
[----:B------:R-:W-:Y:S05]  /*21b0*/  BPT.TRAP 0x1 ;  /* 0x000000040000795c */ /* 0x000fea0000300000 */
.L_x_36:
[----:B------:R-:W-:Y:S04]  /*21c0*/  BSSY.RECONVERGENT B0, `(.L_x_37) ;  /* 0x0000003000007945 */ /* 0x000fe80003800200 */
[----:B------:R-:W-:Y:S05]  /*21d0*/  @P2 BRA `(.L_x_38) ;  /* 0x0000000000042947 */ /* 0x000fea0003800000 */
[----:B------:R-:W-:Y:S05]  /*21e0*/  BPT.TRAP 0x1 ;  /* 0x000000040000795c */ /* 0x000fea0000300000 */
.L_x_38:
[----:B------:R-:W-:Y:S05]  /*21f0*/  BSYNC.RECONVERGENT B0 ;  /* 0x0000000000007941 */ /* 0x000fea0003800200 */
.L_x_37:
        /* <DEDUP_REMOVED lines=17> */
[----:B------:R-:W-:Y:S02]  /*2310*/  UIADD3 UR16, UPT, UPT, UR6, 0x2600, UR16 ;  /* 0x0000260006107890 */ /* 0x000fe4000fffe010 */
[----:B------:R-:W-:Y:S02]  /*2320*/  UIADD3.X UR15, UPT, UPT, URZ, UR31, URZ, UP1, !UPT ;  /* 0x0000001fff0f7290 */ /* 0x000fe40008ffe4ff */
        /* <DEDUP_REMOVED lines=8> */
[----:B------:R-:W-:Y:S01]  /*23b0*/  UMOV UR9, UR17 ;  /* 0x0000001100097c82 */ /* 0x000fe20008000000 */
[----:B------:R-:W-:Y:S01]  /*23c0*/  UMOV UR10, UR18 ;  /* 0x00000012000a7c82 */ /* 0x000fe20008000000 */
[----:B------:R-:W-:Y:S01]  /*23d0*/  UTMALDG.3D.MULTICAST [UR16], [UR14], UR7, desc[UR32] ;  /* 0x000020100e0073b4 */ /* 0x000fe20008011807 */
[----:B------:R1:W-:Y:S02]  /*23e0*/  UTMALDG.3D.MULTICAST [UR8], [UR22], UR4, desc[UR32] ;  /* 0x00002008160073b4 */ /* 0x0003e40008011804 */
[----:B-1----:R-:W-:Y:S01]  /*23f0*/  UMOV UR4, UR5 ;  /* 0x0000000500047c82 */ /* 0x002fe20008000000 */
[----:B---3--:R-:W-:Y:S05]  /*2400*/  BRA.U UP0, `(.L_x_39) ;  /* 0xfffffffd00407547 */ /* 0x008fea000b83ffff */
.L_x_33:
[C---:B------:R-:W-:Y:S01]  /*2410*/  LEA R3, R11.reuse, UR6, 0x3 ;  /* 0x000000060b037c11 */ /* 0x040fe2000f8e18ff */
[----:B------:R-:W-:Y:S01]  /*2420*/  NOP ;  /* 0x0000000000007918 */ /* 0x000fe20000000000 */
[----:B-1----:R-:W-:Y:S02]  /*2430*/  SHF.L.U32 R0, R10, 0x1f, RZ ;  /* 0x0000001f0a007819 */ /* 0x002fe400000006ff */
[----:B------:R-:W-:Y:S02]  /*2440*/  LEA R4, R11, UR6, 0x4 ;  /* 0x000000060b047c11 */ /* 0x000fe4000f8e20ff */
[----:B--2-4-:R-:W1:Y:S02]  /*2450*/  SYNCS.PHASECHK.TRANS64.TRYWAIT P0, [R3+URZ+0x1d0], R0 ;  /* 0x0001d000030075a7 */ /* 0x014e6400080011ff */
[----:B-1----:R-:W-:Y:S05]  /*2460*/  @!P0 BRA `(.L_x_40) ;  /* 0x0000005400448947 */ /* 0x002fea0003800000 */
.L_x_129:
[----:B------:R-:W2:Y:S01]  /*2470*/  LDS.128 R4, [R4+0x260] ;  /* 0x0002600004047984 */ /* 0x000ea20000000c00 */
[----:B------:R-:W-:Y:S01]  /*2480*/  UISETP.GE.AND UP0, UPT, UR40, 0x1, UPT ;  /* 0x000000012800788c */ /* 0x000fe2000bf06270 */
[----:B------:R-:W-:Y:S01]  /*2490*/  @!PT LDS RZ, [RZ] ;  /* 0x00000000fffff984 */ /* 0x000fe20000000800 */
[----:B------:R-:W-:Y:S01]  /*24a0*/  @!PT LDS RZ, [RZ] ;  /* 0x00000000fffff984 */ /* 0x000fe20000000800 */
[----:B------:R-:W-:Y:S01]  /*24b0*/  @!PT LDS RZ, [RZ] ;  /* 0x00000000fffff984 */ /* 0x000fe20000000800 */
[----:B------:R-:W-:Y:S01]  /*24c0*/  @!PT LDS RZ, [RZ] ;  /* 0x00000000fffff984 */ /* 0x000fe20000000800 */
[----:B------:R3:W-:Y:S06]  /*24d0*/  MEMBAR.ALL.CTA ;  /* 0x0000000000007992 */ /* 0x0007ec0000008000 */
[----:B---3--:R-:W3:Y:S01]  /*24e0*/  FENCE.VIEW.ASYNC.S ;  /* 0x00000000000073c6 */ /* 0x008ee20000000000 */
[----:B--2---:R-:W-:-:S13]  /*24f0*/  LOP3.LUT P0, RZ, R6, 0x1, RZ, 0xc0, !PT ;  /* 0x0000000106ff7812 */ /* 0x004fda000780c0ff */
[----:B---3--:R-:W-:Y:S01]  /*2500*/  VOTEU.ANY UP1, P0 ;  /* 0x0000000000ff7886 */ /* 0x008fe20000020100 */
[----:B------:R-:W-:-:S13]  /*2510*/  PLOP3.LUT P0, PT, PT, PT, UP1, 0x80, 0x8 ;  /* 0x000000000008781c */ /* 0x000fda0003f0f018 */
[----:B-1----:R-:W-:Y:S02]  /*2520*/  @P0 LOP3.LUT R0, R5, 0xffff, RZ, 0xc0, !PT ;  /* 0x0000ffff05000812 */ /* 0x002fe400078ec0ff */
[----:B------:R-:W-:Y:S02]  /*2530*/  @P0 MOV R2, R4 ;  /* 0x0000000400020202 */ /* 0x000fe40000000f00 */
[----:B------:R-:W-:Y:S01]  /*2540*/  @P0 R2UR UR7, R0 ;  /* 0x00000000000702ca */ /* 0x000fe200000e0000 */
[----:B------:R-:W-:Y:S01]  /*2550*/  VIADD R0, R3, 0x1e0 ;  /* 0x000001e003007836 */ /* 0x000fe20000000000 */
[----:B------:R-:W-:Y:S02]  /*2560*/  @P0 SHF.R.U32.HI R4, RZ, 0x10, R5 ;  /* 0x00000010ff040819 */ /* 0x000fe40000011605 */
[----:B------:R-:W-:Y:S02]  /*2570*/  @P0 R2UR UR8, R2 ;  /* 0x00000000020802ca */ /* 0x000fe400000e0000 */
[----:B------:R-:W-:-:S02]  /*2580*/  PRMT R0, RZ, 0x654, R0 ;  /* 0x00000654ff007816 */ /* 0x000fc40000000000 */
[----:B------:R-:W-:Y:S02]  /*2590*/  @P0 R2UR UR4, R4 ;  /* 0x00000000040402ca */ /* 0x000fe400000e0000 */
[----:B------:R1:W-:Y:S03]  /*25a0*/  SYNCS.ARRIVE.TRANS64.RED.A1T0 RZ, [R0+URZ], RZ ;  /* 0x000000ff00ff79a7 */ /* 0x0003e600081004ff */
[----:B------:R-:W-:-:S04]  /*25b0*/  @UP1 UMOV UR37, UR7 ;  /* 0x0000000700251c82 */ /* 0x000fc80008000000 */
[----:B------:R-:W-:-:S04]  /*25c0*/  @UP1 UMOV UR38, UR8 ;  /* 0x0000000800261c82 */ /* 0x000fc80008000000 */
[----:B------:R-:W-:Y:S01]  /*25d0*/  @UP1 UMOV UR36, UR4 ;  /* 0x0000000400241c82 */ /* 0x000fe20008000000 */
[----:B------:R-:W-:Y:S05]  /*25e0*/  BRA.U !UP0, `(.L_x_41) ;  /* 0x0000000108d47547 */ /* 0x000fea000b800000 */
[----:B------:R-:W2:Y:S01]  /*25f0*/  LDCU.128 UR12, c[0x0][0xb10] ;  /* 0x00016200ff0c77ac */ /* 0x000ea20008000c00 */
[----:B------:R-:W3:Y:S01]  /*2600*/  LDCU UR29, c[0x0][0xb20] ;  /* 0x00016400ff1d77ac */ /* 0x000ee20008000800 */
[----:B------:R-:W4:Y:S01]  /*2610*/  LDCU UR20, c[0x0][0xb0c] ;  /* 0x00016180ff1477ac */ /* 0x000f220008000800 */
[----:B------:R-:W1:Y:S01]  /*2620*/  LDCU.64 UR10, c[0x0][0xb28] ;  /* 0x00016500ff0a77ac */ /* 0x000e620008000a00 */
[----:B------:R-:W-:Y:S02]  /*2630*/  UISETP.NE.AND UP3, UPT, UR40, 0x1, UPT ;  /* 0x000000012800788c */ /* 0x000fe4000bf65270 */
[----:B--2---:R-:W-:Y:S02]  /*2640*/  UIMAD.WIDE.U32 UR16, UR39, UR15, URZ ;  /* 0x0000000f271072a5 */ /* 0x004fe4000f8e00ff */
[----:B------:R-:W-:Y:S02]  /*2650*/  UIMAD.WIDE.U32 UR8, UR41, UR12, URZ ;  /* 0x0000000c290872a5 */ /* 0x000fe4000f8e00ff */
[----:B------:R-:W-:-:S02]  /*2660*/  UISETP.NE.AND UP0, UPT, UR14, 0x1, UPT ;  /* 0x000000010e00788c */ /* 0x000fc4000bf05270 */
[----:B------:R-:W-:Y:S01]  /*2670*/  UIMAD.WIDE.U32 UR22, UR37, UR15, URZ ;  /* 0x0000000f251672a5 */ /* 0x000fe2000f8e00ff */
[----:B------:R-:W-:Y:S02]  /*2680*/  UMOV UR16, UR17 ;  /* 0x0000001100107c82 */ /* 0x000fe40008000000 */
[----:B------:R-:W-:Y:S01]  /*2690*/  UMOV UR8, UR9 ;  /* 0x0000000900087c82 */ /* 0x000fe20008000000 */
[----:B---3--:R-:W-:Y:S02]  /*26a0*/  USHF.R.U32.HI UR16, URZ, UR29, UR16 ;  /* 0x0000001dff107299 */ /* 0x008fe40008011610 */
[----:B----4-:R-:W-:Y:S02]  /*26b0*/  UISETP.NE.AND UP2, UPT, UR20, 0x1, UPT ;  /* 0x000000011400788c */ /* 0x010fe4000bf45270 */
[----:B------:R-:W-:Y:S02]  /*26c0*/  USHF.R.U32.HI UR8, URZ, UR13, UR8 ;  /* 0x0000000dff087299 */ /* 0x000fe40008011608 */
[----:B------:R-:W-:-:S02]  /*26d0*/  USEL UR7, UR39, UR16, !UP0 ;  /* 0x0000001027077287 */ /* 0x000fc4000c000000 */
[----:B------:R-:W-:Y:S02]  /*26e0*/  USEL UR8, UR41, UR8, !UP2 ;  /* 0x0000000829087287 */ /* 0x000fe4000d000000 */
[----:B-1----:R-:W-:Y:S01]  /*26f0*/  UIMAD.WIDE.U32 UR16, UR7, UR10, URZ ;  /* 0x0000000a071072a5 */ /* 0x002fe2000f8e00ff */
[----:B------:R-:W-:Y:S01]  /*2700*/  UMOV UR4, UR23 ;  /* 0x0000001700047c82 */ /* 0x000fe20008000000 */
[----:B------:R-:W-:Y:S02]  /*2710*/  UIMAD.WIDE.U32 UR18, UR38, UR12, URZ ;  /* 0x0000000c261272a5 */ /* 0x000fe4000f8e00ff */
[----:B------:R-:W-:-:S03]  /*2720*/  UIMAD.WIDE.U32 UR22, UR8, UR10, URZ ;  /* 0x0000000a081672a5 */ /* 0x000fc6000f8e00ff */
[----:B------:R-:W-:Y:S01]  /*2730*/  UMOV UR16, UR17 ;  /* 0x0000001100107c82 */ /* 0x000fe20008000000 */
[----:B------:R-:W-:Y:S02]  /*2740*/  USHF.R.U32.HI UR4, URZ, UR29, UR4 ;  /* 0x0000001dff047299 */ /* 0x000fe40008011604 */
[----:B------:R-:W-:Y:S01]  /*2750*/  @UP3 USHF.R.U32.HI UR7, URZ, UR11, UR16 ;  /* 0x0000000bff073299 */ /* 0x000fe20008011610 */
[----:B------:R-:W-:Y:S01]  /*2760*/  UMOV UR18, UR19 ;  /* 0x0000001300127c82 */ /* 0x000fe20008000000 */
[----:B------:R-:W-:Y:S01]  /*2770*/  UMOV UR22, UR23 ;  /* 0x0000001700167c82 */ /* 0x000fe20008000000 */
[----:B------:R-:W-:Y:S02]  /*2780*/  USHF.R.U32.HI UR13, URZ, UR13, UR18 ;  /* 0x0000000dff0d7299 */ /* 0x000fe40008011612 */
[----:B------:R-:W-:Y:S02]  /*2790*/  USEL UR4, UR37, UR4, !UP0 ;  /* 0x0000000425047287 */ /* 0x000fe4000c000000 */
[----:B------:R-:W-:-:S02]  /*27a0*/  @UP3 USHF.R.U32.HI UR8, URZ, UR11, UR22 ;  /* 0x0000000bff083299 */ /* 0x000fc40008011616 */
[----:B------:R-:W-:Y:S02]  /*27b0*/  UIMAD UR9, UR40, UR7, URZ ;  /* 0x00000007280972a4 */ /* 0x000fe4000f8e02ff */
[----:B------:R-:W-:Y:S02]  /*27c0*/  USEL UR7, UR38, UR13, !UP2 ;  /* 0x0000000d26077287 */ /* 0x000fe4000d000000 */
[----:B------:R-:W-:Y:S02]  /*27d0*/  UIMAD UR12, UR40, UR8, URZ ;  /* 0x00000008280c72a4 */ /* 0x000fe4000f8e02ff */
[----:B------:R-:W-:Y:S02]  /*27e0*/  UISETP.GE.AND UP0, UPT, UR4, UR9, UPT ;  /* 0x000000090400728c */ /* 0x000fe4000bf06270 */
[----:B------:R-:W-:Y:S02]  /*27f0*/  UIMAD.WIDE.U32 UR16, UR4, UR10, URZ ;  /* 0x0000000a041072a5 */ /* 0x000fe4000f8e00ff */
[----:B------:R-:W-:-:S02]  /*2800*/  UISETP.GE.OR UP0, UPT, UR7, UR12, UP0 ;  /* 0x0000000c0700728c */ /* 0x000fc40008706670 */
        /* <DEDUP_REMOVED lines=19> */
.L_x_41:
[----:B------:R-:W2:Y:S02]  /*2940*/  LDCU UR4, c[0x0][0xb30] ;  /* 0x00016600ff0477ac */ /* 0x000ea40008000800 */
[----:B--2---:R-:W-:-:S09]  /*2950*/  UISETP.NE.AND UP0, UPT, UR4, 0x1, UPT ;  /* 0x000000010400788c */ /* 0x004fd2000bf05270 */
[----:B------:R-:W-:Y:S05]  /*2960*/  BRA.U UP0, `(.L_x_42) ;  /* 0x0000000100447547 */ /* 0x000fea000b800000 */
        /* <DEDUP_REMOVED lines=17> */
.L_x_42:
[----:B------:R-:W-:Y:S01]  /*2a80*/  VIADD R11, R11, 0x1 ;  /* 0x000000010b0b7836 */ /* 0x000fe20000000000 */
[----:B------:R-:W-:Y:S01]  /*2a90*/  PLOP3.LUT P1, PT, PT, PT, PT, 0x80, 0x8 ;  /* 0x000000000008781c */ /* 0x000fe20003f2f070 */
[----:B------:R-:W-:Y:S02]  /*2aa0*/  UIADD3 UR46, UPT, UPT, UR38, UR57, URZ ;  /* 0x00000039262e7290 */ /* 0x000fe4000fffe0ff */
[----:B------:R-:W-:Y:S01]  /*2ab0*/  UIADD3 UR45, UPT, UPT, UR37, UR60, URZ ;  /* 0x0000003c252d7290 */ /* 0x000fe2000fffe0ff */
[----:B------:R-:W-:-:S04]  /*2ac0*/  ISETP.NE.AND P0, PT, R11, 0x2, PT ;  /* 0x000000020b00780c */ /* 0x000fc80003f05270 */
[----:B-1----:R-:W-:Y:S02]  /*2ad0*/  SEL R0, RZ, 0x1, P0 ;  /* 0x00000001ff007807 */ /* 0x002fe40000000000 */
[----:B------:R-:W-:Y:S02]  /*2ae0*/  SEL R11, R11, RZ, P0 ;  /* 0x000000ff0b0b7207 */ /* 0x000fe40000000000 */
[----:B------:R-:W-:Y:S01]  /*2af0*/  LOP3.LUT R10, R10, R0, RZ, 0x3c, !PT ;  /* 0x000000000a0a7212 */ /* 0x000fe200078e3cff */
[----:B------:R-:W-:Y:S06]  /*2b00*/  BRA.U UP1, `(.L_x_43) ;  /* 0xfffffff101307547 */ /* 0x000fec000b83ffff */
[----:B------:R-:W-:Y:S01]  /*2b10*/  UIADD3 UR7, UPT, UPT, UR6, 0xd8, URZ ;  /* 0x000000d806077890 */ /* 0x000fe2000fffe0ff */
[----:B------:R-:W-:-:S03]  /*2b20*/  SHF.L.U32 R2, R12, 0x1f, RZ ;  /* 0x0000001f0c027819 */ /* 0x000fc600000006ff */
[----:B------:R-:W-:-:S09]  /*2b30*/  ULEA UR4, UR5, UR7, 0x3 ;  /* 0x0000000705047291 */ /* 0x000fd2000f8e18ff */
[----:B------:R-:W1:Y:S02]  /*2b40*/  SYNCS.PHASECHK.TRANS64.TRYWAIT P0, [UR4], R2 ;  /* 0x00000002ff0075a7 */ /* 0x000e640008001104 */
[----:B-1----:R-:W-:Y:S05]  /*2b50*/  @!P0 BRA `(.L_x_44) ;  /* 0x0000004c009c8947 */ /* 0x002fea0003800000 */
.L_x_131:
[----:B------:R-:W-:-:S04]  /*2b60*/  UIADD3 UR4, UPT, UPT, UR5, 0x1, URZ ;  /* 0x0000000105047890 */ /* 0x000fc8000fffe0ff */
[----:B------:R-:W-:-:S04]  /*2b70*/  UISETP.NE.AND UP0, UPT, UR4, 0x1b, UPT ;  /* 0x0000001b0400788c */ /* 0x000fc8000bf05270 */
[----:B------:R-:W-:Y:S02]  /*2b80*/  USEL UR6, URZ, 0x1, UP0 ;  /* 0x00000001ff067887 */ /* 0x000fe40008000000 */
[----:B------:R-:W-:-:S04]  /*2b90*/  USEL UR4, UR4, URZ, UP0 ;  /* 0x000000ff04047287 */ /* 0x000fc80008000000 */
[----:B------:R-:W-:Y:S01]  /*2ba0*/  ULEA UR5, UR4, UR7, 0x3 ;  /* 0x0000000704057291 */ /* 0x000fe2000f8e18ff */
[----:B-1----:R-:W-:-:S04]  /*2bb0*/  LOP3.LUT R2, R12, UR6, RZ, 0x3c, !PT ;  /* 0x000000060c027c12 */ /* 0x002fc8000f8e3cff */
[----:B------:R-:W-:-:S04]  /*2bc0*/  SHF.L.U32 R3, R2, 0x1f, RZ ;  /* 0x0000001f02037819 */ /* 0x000fc800000006ff */
[----:B------:R-:W1:Y:S02]  /*2bd0*/  SYNCS.PHASECHK.TRANS64.TRYWAIT P0, [UR5], R3 ;  /* 0x00000003ff0075a7 */ /* 0x000e640008001105 */
[----:B-1----:R-:W-:Y:S05]  /*2be0*/  @!P0 BRA `(.L_x_45) ;  /* 0x0000004c00908947 */ /* 0x002fea0003800000 */
.L_x_133:
[----:B------:R-:W-:-:S04]  /*2bf0*/  UIADD3 UR4, UPT, UPT, UR4, 0x1, URZ ;  /* 0x0000000104047890 */ /* 0x000fc8000fffe0ff */
[----:B------:R-:W-:-:S04]  /*2c00*/  UISETP.NE.AND UP0, UPT, UR4, 0x1b, UPT ;  /* 0x0000001b0400788c */ /* 0x000fc8000bf05270 */
[----:B------:R-:W-:Y:S02]  /*2c10*/  USEL UR6, URZ, 0x1, UP0 ;  /* 0x00000001ff067887 */ /* 0x000fe40008000000 */
[----:B------:R-:W-:-:S04]  /*2c20*/  USEL UR4, UR4, URZ, UP0 ;  /* 0x000000ff04047287 */ /* 0x000fc80008000000 */
[----:B------:R-:W-:Y:S01]  /*2c30*/  ULEA UR5, UR4, UR7, 0x3 ;  /* 0x0000000704057291 */ /* 0x000fe2000f8e18ff */
[----:B------:R-:W-:-:S04]  /*2c40*/  LOP3.LUT R2, R2, UR6, RZ, 0x3c, !PT ;  /* 0x0000000602027c12 */ /* 0x000fc8000f8e3cff */
[----:B-1----:R-:W-:-:S04]  /*2c50*/  SHF.L.U32 R3, R2, 0x1f, RZ ;  /* 0x0000001f02037819 */ /* 0x002fc800000006ff */
[----:B------:R-:W1:Y:S02]  /*2c60*/  SYNCS.PHASECHK.TRANS64.TRYWAIT P0, [UR5], R3 ;  /* 0x00000003ff0075a7 */ /* 0x000e640008001105 */
[----:B-1----:R-:W-:Y:S05]  /*2c70*/  @!P0 BRA `(.L_x_46) ;  /* 0x0000004c00848947 */ /* 0x002fea0003800000 */
.L_x_135:
        /* <DEDUP_REMOVED lines=9> */
.L_x_137:
        /* <DEDUP_REMOVED lines=9> */
.L_x_139:
        /* <DEDUP_REMOVED lines=9> */
.L_x_141:
        /* <DEDUP_REMOVED lines=9> */
.L_x_143:
        /* <DEDUP_REMOVED lines=9> */
.L_x_145:
        /* <DEDUP_REMOVED lines=9> */
.L_x_147:
        /* <DEDUP_REMOVED lines=9> */
.L_x_149:
        /* <DEDUP_REMOVED lines=9> */
.L_x_151:
        /* <DEDUP_REMOVED lines=9> */
.L_x_153:
        /* <DEDUP_REMOVED lines=9> */
.L_x_155:
        /* <DEDUP_REMOVED lines=9> */
.L_x_157:
        /* <DEDUP_REMOVED lines=9> */
.L_x_159:
        /* <DEDUP_REMOVED lines=9> */
.L_x_161:
        /* <DEDUP_REMOVED lines=9> */
.L_x_163:
        /* <DEDUP_REMOVED lines=9> */
.L_x_165:
        /* <DEDUP_REMOVED lines=9> */
.L_x_167:
        /* <DEDUP_REMOVED lines=9> */
.L_x_169:
        /* <DEDUP_REMOVED lines=9> */
.L_x_171:
        /* <DEDUP_REMOVED lines=9> */
.L_x_173:
        /* <DEDUP_REMOVED lines=9> */
.L_x_175:
        /* <DEDUP_REMOVED lines=9> */
.L_x_177:
        /* <DEDUP_REMOVED lines=9> */
.L_x_179:
        /* <DEDUP_REMOVED lines=9> */
.L_x_181:
[----:B------:R-:W-:-:S04]  /*3970*/  UIADD3 UR4, UPT, UPT, UR4, 0x1, URZ ;  /* 0x0000000104047890 */ /* 0x000fc8000fffe0ff */
[----:B------:R-:W-:-:S04]  /*3980*/  UISETP.NE.AND UP0, UPT, UR4, 0x1b, UPT ;  /* 0x0000001b0400788c */ /* 0x000fc8000bf05270 */
[----:B------:R-:W-:Y:S02]  /*3990*/  USEL UR5, URZ, 0x1, UP0 ;  /* 0x00000001ff057887 */ /* 0x000fe40008000000 */
[----:B------:R-:W-:-:S04]  /*39a0*/  USEL UR4, UR4, URZ, UP0 ;  /* 0x000000ff04047287 */ /* 0x000fc80008000000 */
[----:B------:R-:W-:Y:S01]  /*39b0*/  ULEA UR4, UR4, UR7, 0x3 ;  /* 0x0000000704047291 */ /* 0x000fe2000f8e18ff */
[----:B------:R-:W-:-:S04]  /*39c0*/  LOP3.LUT R2, R2, UR5, RZ, 0x3c, !PT ;  /* 0x0000000502027c12 */ /* 0x000fc8000f8e3cff */
[----:B------:R-:W-:Y:S01]  /*39d0*/  SHF.L.U32 R2, R2, 0x1f, RZ ;  /* 0x0000001f02027819 */ /* 0x000fe200000006ff */
[----:B-1----:R-:W-:-:S07]  /*39e0*/  IMAD.U32 R0, RZ, RZ, UR4 ;  /* 0x00000004ff007e24 */ /* 0x002fce000f8e00ff */
.L_x_70:
[----:B-1----:R1:W2:Y:S02]  /*39f0*/  SYNCS.PHASECHK.TRANS64.TRYWAIT P0, [R0+URZ], R2 ;  /* 0x00000002000075a7 */ /* 0x0022a400080011ff */
[----:B--2---:R-:W-:Y:S05]  /*3a00*/  @!P0 NANOSLEEP.SYNCS 0x989680 ;  /* 0x009896800000895d */ /* 0x004fea0003900000 */
[----:B------:R-:W2:Y:S02]  /*3a10*/  @!P0 SYNCS.PHASECHK.TRANS64 P0, [R0+URZ], R2 ;  /* 0x00000002000085a7 */ /* 0x000ea400080010ff */
[----:B--2---:R-:W-:Y:S05]  /*3a20*/  @P0 EXIT ;  /* 0x000000000000094d */ /* 0x004fea0003800000 */
[----:B------:R-:W-:Y:S05]  /*3a30*/  BRA `(.L_x_70) ;  /* 0xfffffffc00ec7947 */ /* 0x000fea000383ffff */
.L_x_23:
[----:B------:R-:W-:-:S04]  /*3a40*/  UISETP.NE.AND UP0, UPT, UR48, URZ, UPT ;  /* 0x000000ff3000728c */ /* 0x000fc8000bf05270 */
[----:B------:R-:W-:-:S09]  /*3a50*/  UISETP.NE.OR UP0, UPT, UR22, 0x1, UP0 ;  /* 0x000000011600788c */ /* 0x000fd20008705670 */
[----:B------:R-:W-:Y:S05]  /*3a60*/  BRA.U UP0, `(.L_x_71) ;  /* 0x0000000500487547 */ /* 0x000fea000b800000 */
[----:B------:R-:W-:Y:S01]  /*3a70*/  ISETP.GE.U32.AND P2, PT, R0, 0x4, PT ;  /* 0x000000040000780c */ /* 0x000fe20003f46070 */
[----:B------:R-:W-:Y:S01]  /*3a80*/  IMAD.MOV.U32 R12, RZ, RZ, 0x1 ;  /* 0x00000001ff0c7424 */ /* 0x000fe200078e00ff */
[----:B------:R-:W-:Y:S02]  /*3a90*/  CS2R R10, SRZ ;  /* 0x00000000000a7805 */ /* 0x000fe4000001ff00 */
[----:B------:R-:W-:Y:S01]  /*3aa0*/  CS2R R8, SRZ ;  /* 0x0000000000087805 */ /* 0x000fe2000001ff00 */
[----:B------:R-:W-:Y:S01]  /*3ab0*/  UMOV UR6, 0x400 ;  /* 0x0000040000067882 */ /* 0x000fe20000000000 */
[----:B------:R-:W-:Y:S01]  /*3ac0*/  UMOV UR5, URZ ;  /* 0x000000ff00057c82 */ /* 0x000fe20008000000 */
[----:B------:R-:W-:-:S12]  /*3ad0*/  ULEA UR6, UR48, UR6, 0x18 ;  /* 0x0000000630067291 */ /* 0x000fd8000f8ec0ff */
.L_x_75:
[----:B------:R-:W-:Y:S02]  /*3ae0*/  LEA R2, R8, UR6, 0x3 ;  /* 0x0000000608027c11 */ /* 0x000fe4000f8e18ff */
[----:B------:R-:W-:-:S03]  /*3af0*/  SHF.L.U32 R4, R9, 0x1f, RZ ;  /* 0x0000001f09047819 */ /* 0x000fc600000006ff */
[----:B------:R-:W-:Y:S01]  /*3b00*/  VIADD R5, R2, 0x240 ;  /* 0x0000024002057836 */ /* 0x000fe20000000000 */
[----:B------:R-:W2:Y:S02]  /*3b10*/  SYNCS.PHASECHK.TRANS64.TRYWAIT P0, [R2+URZ+0x230], R4 ;  /* 0x00023004020075a7 */ /* 0x000ea400080011ff */
[----:B--2---:R-:W-:Y:S05]  /*3b20*/  @!P0 BRA `(.L_x_72) ;  /* 0x0000004800188947 */ /* 0x004fea0003800000 */
.L_x_182:
[----:B------:R-:W-:Y:S01]  /*3b30*/  ULEA UR4, UR5, UR6, 0x3 ;  /* 0x0000000605047291 */ /* 0x000fe2000f8e18ff */
[----:B--2---:R-:W-:Y:S01]  /*3b40*/  PRMT R2, RZ, 0x654, R5 ;  /* 0x00000654ff027816 */ /* 0x004fe20000000005 */
[----:B------:R-:W-:Y:S01]  /*3b50*/  @!P2 IMAD.MOV.U32 R4, RZ, RZ, 0x10 ;  /* 0x00000010ff04a424 */ /* 0x000fe200078e00ff */
[----:B------:R-:W-:Y:S01]  /*3b60*/  SHF.L.U32 R5, R12, 0x1f, RZ ;  /* 0x0000001f0c057819 */ /* 0x000fe200000006ff */
[----:B------:R-:W-:Y:S01]  /*3b70*/  UIADD3 UR7, UPT, UPT, UR4, 0x1d0, URZ ;  /* 0x000001d004077890 */ /* 0x000fe2000fffe0ff */
[----:B------:R2:W-:Y:S05]  /*3b80*/  SYNCS.ARRIVE.TRANS64.RED.A1T0 RZ, [R2+URZ], RZ ;  /* 0x000000ff02ff79a7 */ /* 0x0005ea00081004ff */
[----:B------:R-:W-:Y:S01]  /*3b90*/  IMAD.U32 R6, RZ, RZ, UR7 ;  /* 0x00000007ff067e24 */ /* 0x000fe2000f8e00ff */
[----:B------:R-:W3:Y:S04]  /*3ba0*/  SYNCS.PHASECHK.TRANS64.TRYWAIT P0, [UR4+0x1e0], R5 ;  /* 0x0001e005ff0075a7 */ /* 0x000ee80008001104 */
[----:B------:R-:W-:Y:S01]  /*3bb0*/  PRMT R6, R0, 0x654, R6 ;  /* 0x0000065400067816 */ /* 0x000fe20000000006 */
[----:B--23--:R-:W-:Y:S06]  /*3bc0*/  @!P0 BRA `(.L_x_73) ;  /* 0x0000004800048947 */ /* 0x00cfec0003800000 */
.L_x_184:
[----:B------:R-:W-:Y:S01]  /*3bd0*/  ULEA UR8, UR5, UR6, 0x4 ;  /* 0x0000000605087291 */ /* 0x000fe2000f8e20ff */
[----:B------:R-:W-:Y:S01]  /*3be0*/  SEL R3, R6, R3, !P2 ;  /* 0x0000000306037207 */ /* 0x000fe20005000000 */
[----:B------:R-:W-:Y:S01]  /*3bf0*/  UIADD3 UR9, UPT, UPT, UR4, 0x1d0, URZ ;  /* 0x000001d004097890 */ /* 0x000fe2000fffe0ff */
[----:B--2---:R-:W-:Y:S01]  /*3c00*/  LEA R2, R11, UR6, 0x3 ;  /* 0x000000060b027c11 */ /* 0x004fe2000f8e18ff */
[----:B------:R-:W-:Y:S01]  /*3c10*/  UIADD3 UR8, UPT, UPT, UR8, 0x260, URZ ;  /* 0x0000026008087890 */ /* 0x000fe2000fffe0ff */
[----:B------:R2:W-:Y:S01]  /*3c20*/  @!P2 SYNCS.ARRIVE.TRANS64.RED RZ, [R3+URZ], R4 ;  /* 0x0000000403ffa9a7 */ /* 0x0005e200080004ff */
[----:B------:R-:W-:Y:S01]  /*3c30*/  UIADD3 UR4, UPT, UPT, UR5, 0x1, URZ ;  /* 0x0000000105047890 */ /* 0x000fe2000fffe0ff */
[----:B------:R-:W-:-:S03]  /*3c40*/  VIADD R8, R8, 0x1 ;  /* 0x0000000108087836 */ /* 0x000fc60000000000 */
[----:B------:R-:W-:Y:S02]  /*3c50*/  UISETP.NE.AND UP0, UPT, UR4, 0x2, UPT ;  /* 0x000000020400788c */ /* 0x000fe4000bf05270 */
[----:B------:R-:W-:Y:S01]  /*3c60*/  ISETP.NE.AND P0, PT, R8, 0x2, PT ;  /* 0x000000020800780c */ /* 0x000fe20003f05270 */
[----:B------:R-:W-:Y:S06]  /*3c70*/  UGETNEXTWORKID.BROADCAST [UR8], [UR9] ;  /* 0x00000000080073ca */ /* 0x000fec0008000100 */
[----:B------:R-:W-:Y:S02]  /*3c80*/  USEL UR7, URZ, 0x1, UP0 ;  /* 0x00000001ff077887 */ /* 0x000fe40008000000 */
[----:B------:R-:W-:-:S04]  /*3c90*/  USEL UR5, UR4, URZ, UP0 ;  /* 0x000000ff04057287 */ /* 0x000fc80008000000 */
[----:B------:R-:W-:Y:S02]  /*3ca0*/  LOP3.LUT R12, R12, UR7, RZ, 0x3c, !PT ;  /* 0x000000070c0c7c12 */ /* 0x000fe4000f8e3cff */
[----:B--2---:R-:W-:-:S04]  /*3cb0*/  SHF.L.U32 R4, R10, 0x1f, RZ ;  /* 0x0000001f0a047819 */ /* 0x004fc800000006ff */
[----:B------:R-:W2:Y:S02]  /*3cc0*/  SYNCS.PHASECHK.TRANS64.TRYWAIT P1, [R2+URZ+0x1d0], R4 ;  /* 0x0001d004020075a7 */ /* 0x000ea400080211ff */
[----:B--2---:R-:W-:Y:S05]  /*3cd0*/  @!P1 BRA `(.L_x_74) ;  /* 0x0000004400d89947 */ /* 0x004fea0003800000 */
.L_x_185:
[C---:B--2---:R-:W-:Y:S01]  /*3ce0*/  LEA R4, R11.reuse, UR6, 0x4 ;  /* 0x000000060b047c11 */ /* 0x044fe2000f8e20ff */
[----:B------:R-:W-:Y:S01]  /*3cf0*/  VIADD R2, R2, 0x1e0 ;  /* 0x000001e002027836 */ /* 0x000fe20000000000 */
[----:B------:R-:W-:Y:S01]  /*3d00*/  SEL R8, R8, RZ, P0 ;  /* 0x000000ff08087207 */ /* 0x000fe20000000000 */
[----:B------:R-:W-:-:S03]  /*3d10*/  VIADD R11, R11, 0x1 ;  /* 0x000000010b0b7836 */ /* 0x000fc60000000000 */
[----:B------:R-:W2:Y:S01]  /*3d20*/  LDS.128 R4, [R4+0x260] ;  /* 0x0002600004047984 */ /* 0x000ea20000000c00 */
[----:B------:R-:W-:Y:S02]  /*3d30*/  PRMT R2, RZ, 0x654, R2 ;  /* 0x00000654ff027816 */ /* 0x000fe40000000002 */
[C---:B------:R-:W-:Y:S01]  /*3d40*/  ISETP.NE.AND P1, PT, R11.reuse, 0x2, PT ;  /* 0x000000020b00780c */ /* 0x040fe20003f25270 */
[----:B------:R-:W-:Y:S01]  /*3d50*/  @!PT LDS RZ, [RZ] ;  /* 0x00000000fffff984 */ /* 0x000fe20000000800 */
[----:B------:R-:W-:Y:S01]  /*3d60*/  @!PT LDS RZ, [RZ] ;  /* 0x00000000fffff984 */ /* 0x000fe20000000800 */
[----:B------:R-:W-:Y:S01]  /*3d70*/  @!PT LDS RZ, [RZ] ;  /* 0x00000000fffff984 */ /* 0x000fe20000000800 */
[----:B------:R-:W-:Y:S01]  /*3d80*/  @!PT LDS RZ, [RZ] ;  /* 0x00000000fffff984 */ /* 0x000fe20000000800 */
[----:B------:R3:W-:Y:S06]  /*3d90*/  MEMBAR.ALL.CTA ;  /* 0x0000000000007992 */ /* 0x0007ec0000008000 */
[----:B---3--:R-:W3:Y:S01]  /*3da0*/  FENCE.VIEW.ASYNC.S ;  /* 0x00000000000073c6 */ /* 0x008ee20000000000 */
[----:B------:R-:W-:Y:S01]  /*3db0*/  SEL R11, R11, RZ, P1 ;  /* 0x000000ff0b0b7207 */ /* 0x000fe20000800000 */
[----:B---3--:R3:W-:Y:S01]  /*3dc0*/  SYNCS.ARRIVE.TRANS64.RED.A1T0 RZ, [R2+URZ], RZ ;  /* 0x000000ff02ff79a7 */ /* 0x0087e200081004ff */
[----:B--2---:R-:W-:-:S02]  /*3dd0*/  LOP3.LUT P3, RZ, R6, 0x1, RZ, 0xc0, !PT ;  /* 0x0000000106ff7812 */ /* 0x004fc4000786c0ff */
[----:B------:R-:W-:-:S04]  /*3de0*/  SEL R4, RZ, 0x1, P1 ;  /* 0x00000001ff047807 */ /* 0x000fc80000800000 */
[----:B------:R-:W-:Y:S02]  /*3df0*/  LOP3.LUT R10, R10, R4, RZ, 0x3c, !PT ;  /* 0x000000040a0a7212 */ /* 0x000fe400078e3cff */
[----:B---3--:R-:W-:-:S04]  /*3e00*/  SEL R2, RZ, 0x1, P0 ;  /* 0x00000001ff027807 */ /* 0x008fc80000000000 */
[----:B------:R-:W-:Y:S01]  /*3e10*/  LOP3.LUT R9, R9, R2, RZ, 0x3c, !PT ;  /* 0x0000000209097212 */ /* 0x000fe200078e3cff */
[----:B------:R-:W-:Y:S06]  /*3e20*/  @P3 BRA `(.L_x_75) ;  /* 0xfffffffc002c3947 */ /* 0x000fec000383ffff */
[----:B------:R-:W-:Y:S01]  /*3e30*/  ULEA UR4, UR5, UR6, 0x3 ;  /* 0x0000000605047291 */ /* 0x000fe2000f8e18ff */
[----:B------:R-:W-:-:S08]  /*3e40*/  SHF.L.U32 R2, R12, 0x1f, RZ ;  /* 0x0000001f0c027819 */ /* 0x000fd000000006ff */
[----:B------:R-:W2:Y:S02]  /*3e50*/  SYNCS.PHASECHK.TRANS64 P0, [UR4+0x1e0], R2 ;  /* 0x0001e002ff0075a7 */ /* 0x000ea40008001004 */
[----:B--2---:R-:W-:Y:S05]  /*3e60*/  @P0 BRA `(.L_x_76) ;  /* 0x0000000000080947 */ /* 0x004fea0003800000 */
[----:B------:R-:W2:Y:S02]  /*3e70*/  SYNCS.PHASECHK.TRANS64.TRYWAIT P0, [UR4+0x1e0], R2 ;  /* 0x0001e002ff0075a7 */ /* 0x000ea40008001104 */
[----:B--2---:R-:W-:Y:S05]  /*3e80*/  @!P0 BRA `(.L_x_77) ;  /* 0x0000004400808947 */ /* 0x004fea0003800000 */
.L_x_76:
[----:B------:R-:W-:-:S04]  /*3e90*/  UIADD3 UR7, UPT, UPT, UR5, 0x1, URZ ;  /* 0x0000000105077890 */ /* 0x000fc8000fffe0ff */
[----:B------:R-:W-:-:S04]  /*3ea0*/  UISETP.NE.AND UP0, UPT, UR7, 0x2, UPT ;  /* 0x000000020700788c */ /* 0x000fc8000bf05270 */
[----:B------:R-:W-:Y:S02]  /*3eb0*/  USEL UR8, URZ, 0x1, UP0 ;  /* 0x00000001ff087887 */ /* 0x000fe40008000000 */
[----:B------:R-:W-:-:S04]  /*3ec0*/  USEL UR7, UR7, URZ, UP0 ;  /* 0x000000ff07077287 */ /* 0x000fc80008000000 */
[----:B------:R-:W-:Y:S01]  /*3ed0*/  ULEA UR7, UR7, UR6, 0x3 ;  /* 0x0000000607077291 */ /* 0x000fe2000f8e18ff */
[----:B--2---:R-:W-:-:S04]  /*3ee0*/  LOP3.LUT R2, R12, UR8, RZ, 0x3c, !PT ;  /* 0x000000080c027c12 */ /* 0x004fc8000f8e3cff */
[----:B------:R-:W-:-:S04]  /*3ef0*/  SHF.L.U32 R0, R2, 0x1f, RZ ;  /* 0x0000001f02007819 */ /* 0x000fc800000006ff */
[----:B------:R-:W2:Y:S02]  /*3f00*/  SYNCS.PHASECHK.TRANS64 P0, [UR7+0x1e0], R0 ;  /* 0x0001e000ff0075a7 */ /* 0x000ea40008001007 */
[----:B-12---:R-:W-:Y:S05]  /*3f10*/  @P0 EXIT ;  /* 0x000000000000094d */ /* 0x006fea0003800000 */
[----:B------:R-:W-:Y:S02]  /*3f20*/  SHF.L.U32 R2, R2, 0x1f, RZ ;  /* 0x0000001f02027819 */ /* 0x000fe400000006ff */
[----:B------:R-:W-:-:S07]  /*3f30*/  MOV R0, UR7 ;  /* 0x0000000700007c02 */ /* 0x000fce0008000f00 */
.L_x_78:
[----:B-1----:R1:W2:Y:S02]  /*3f40*/  SYNCS.PHASECHK.TRANS64.TRYWAIT P0, [R0+URZ+0x1e0], R2 ;  /* 0x0001e002000075a7 */ /* 0x0022a400080011ff */
[----:B--2---:R-:W-:Y:S05]  /*3f50*/  @!P0 NANOSLEEP.SYNCS 0x989680 ;  /* 0x009896800000895d */ /* 0x004fea0003900000 */
[----:B------:R-:W2:Y:S02]  /*3f60*/  @!P0 SYNCS.PHASECHK.TRANS64 P0, [R0+URZ+0x1e0], R2 ;  /* 0x0001e002000085a7 */ /* 0x000ea400080010ff */
[----:B--2---:R-:W-:Y:S05]  /*3f70*/  @P0 EXIT ;  /* 0x000000000000094d */ /* 0x004fea0003800000 */
[----:B------:R-:W-:Y:S05]  /*3f80*/  BRA `(.L_x_78) ;  /* 0xfffffffc00ec7947 */ /* 0x000fea000383ffff */
.L_x_71:
[----:B------:R-:W-:Y:S05]  /*3f90*/  BRA.U UP4, `(.L_x_79) ;  /* 0x0000000d049c7547 */ /* 0x000fea000b800000 */
[----:B------:R-:W-:Y:S01]  /*3fa0*/  UMOV UR4, 0x40 ;  /* 0x0000004000047882 */ /* 0x000fe20000000000 */
[----:B------:R-:W-:Y:S01]  /*3fb0*/  NOP ;  /* 0x0000000000007918 */ /* 0x000fe20000000000 */
[----:B------:R-:W-:Y:S01]  /*3fc0*/  ULEA UR5, UR48, UR4, 0x18 ;  /* 0x0000000430057291 */ /* 0x000fe2000f8ec0ff */
[----:B------:R-:W-:Y:S02]  /*3fd0*/  UMOV UR6, 0x400 ;  /* 0x0000040000067882 */ /* 0x000fe40000000000 */
[----:B------:R-:W-:-:S06]  /*3fe0*/  ULEA UR6, UR48, UR6, 0x18 ;  /* 0x0000000630067291 */ /* 0x000fcc000f8ec0ff */
[----:B------:R-:W2:Y:S02]  /*3ff0*/  LDS.U8 R0, [UR5+0x1c] ;  /* 0x00001c05ff007984 */ /* 0x000ea40008000000 */
[----:B--2---:R-:W-:-:S13]  /*4000*/  ISETP.NE.AND P0, PT, R0, RZ, PT ;  /* 0x000000ff0000720c */ /* 0x004fda0003f05270 */
[----:B------:R-:W-:Y:S05]  /*4010*/  @P0 BRA `(.L_x_80) ;  /* 0x0000000000580947 */ /* 0x000fea0003800000 */
[----:B------:R-:W-:-:S13]  /*4020*/  ELECT P0, URZ, PT ;  /* 0x0000000000ff782f */ /* 0x000fda0003800000 */
[----:B------:R-:W-:Y:S05]  /*4030*/  @!P0 BRA `(.L_x_81) ;  /* 0x0000000000608947 */ /* 0x000fea0003800000 */
[----:B------:R-:W-:Y:S01]  /*4040*/  UMOV UR4, 0x10 ;  /* 0x0000001000047882 */ /* 0x000fe20000000000 */
[----:B------:R-:W-:Y:S01]  /*4050*/  HFMA2 R0, -RZ, RZ, 0, 5.9604644775390625e-08 ;  /* 0x00000001ff007431 */ /* 0x000fe200000001ff */
[----:B------:R-:W-:-:S03]  /*4060*/  MOV R3, 0xffff ;  /* 0x0000ffff00037802 */ /* 0x000fc60000000f00 */
[----:B------:R-:W-:Y:S04]  /*4070*/  DEPBAR.LE SB2, 0x36 ;  /* 0x0000ad800000791a */ /* 0x000fe80000000000 */
[----:B------:R-:W2:Y:S02]  /*4080*/  UTCATOMSWS.FIND_AND_SET.ALIGN UP0, UR4, UR4 ;  /* 0x00000004000475e3 */ /* 0x000ea40008000800 */
[----:B--2---:R-:W-:Y:S01]  /*4090*/  MOV R4, UR4 ;  /* 0x0000000400047c02 */ /* 0x004fe20008000f00 */
[----:B------:R-:W-:Y:S06]  /*40a0*/  BRA.U UP0, `(.L_x_82) ;  /* 0x0000000100187547 */ /* 0x000fec000b800000 */
.L_x_83:
[----:B------:R-:W-:Y:S05]  /*40b0*/  NANOSLEEP 0x64 ;  /* 0x000000640000795d */ /* 0x000fea0003800000 */
[----:B------:R-:W-:-:S05]  /*40c0*/  UMOV UR4, 0x10 ;  /* 0x0000001000047882 */ /* 0x000fca0000000000 */
[----:B------:R-:W-:Y:S04]  /*40d0*/  DEPBAR.LE SB2, 0x36 ;  /* 0x0000ad800000791a */ /* 0x000fe80000000000 */
[----:B------:R-:W2:Y:S02]  /*40e0*/  UTCATOMSWS.FIND_AND_SET.ALIGN UP0, UR4, UR4 ;  /* 0x00000004000475e3 */ /* 0x000ea40008000800 */
[----:B--2---:R-:W-:Y:S01]  /*40f0*/  MOV R4, UR4 ;  /* 0x0000000400047c02 */ /* 0x004fe20008000f00 */
[----:B------:R-:W-:Y:S05]  /*4100*/  BRA.U !UP0, `(.L_x_83) ;  /* 0xfffffffd08e87547 */ /* 0x000fea000b83ffff */
.L_x_82:
[-C--:B------:R-:W-:Y:S02]  /*4110*/  SHF.L.U32 R3, R3, R4.reuse, RZ ;  /* 0x0000000403037219 */ /* 0x080fe400000006ff */
[----:B------:R-:W-:Y:S01]  /*4120*/  SHF.L.U32 R0, R0, R4, RZ ;  /* 0x0000000400007219 */ /* 0x000fe200000006ff */
[----:B------:R-:W-:Y:S02]  /*4130*/  IMAD.SHL.U32 R4, R4, 0x20, RZ ;  /* 0x0000002004047824 */ /* 0x000fe400078e00ff */
[----:B------:R2:W-:Y:S04]  /*4140*/  ATOMS.OR RZ, [UR5+0x14], R3 ;  /* 0x00001403ffff798c */ /* 0x0005e8000b000005 */
[----:B------:R2:W-:Y:S04]  /*4150*/  ATOMS.OR RZ, [UR5+0x18], R0 ;  /* 0x00001800ffff798c */ /* 0x0005e8000b000005 */
[----:B------:R2:W-:Y:S01]  /*4160*/  STS [UR6+0x280], R4 ;  /* 0x00028004ff007988 */ /* 0x0005e20008000806 */
[----:B------:R-:W-:Y:S05]  /*4170*/  BRA `(.L_x_81) ;  /* 0x0000000000107947 */ /* 0x000fea0003800000 */
.L_x_80:
[----:B------:R-:W-:Y:S02]  /*4180*/  MOV R0, 0xffffffff ;  /* 0xffffffff00007802 */ /* 0x000fe40000000f00 */
[----:B------:R-:W-:-:S03]  /*4190*/  MOV R4, 0x41c0 ;  /* 0x000041c000047802 */ /* 0x000fc60000000f00 */
[----:B------:R2:W-:Y:S04]  /*41a0*/  STS [UR6+0x280], R0 ;  /* 0x00028000ff007988 */ /* 0x0005e80008000806 */
[----:B-12--5:R-:W-:Y:S05]  /*41b0*/  CALL.REL.NOINC `($__internal_1_$__cuda_sm10x_tcgen05_guardrail_trap_phase_invalid_during_alloc) ;  /* 0x0000004800007944 */ /* 0x026fea0003c00000 */
.L_x_81:
[----:B------:R-:W-:Y:S05]  /*41c0*/  WARPSYNC.ALL ;  /* 0x0000000000007948 */ /* 0x000fea0003800000 */
[----:B------:R-:W3:Y:S01]  /*41d0*/  S2UR UR4, SR_CgaCtaId ;  /* 0x00000000000479c3 */ /* 0x000ee20000008800 */
[----:B------:R-:W-:Y:S01]  /*41e0*/  UMOV UR17, 0x400 ;  /* 0x0000040000117882 */ /* 0x000fe20000000000 */
[----:B------:R-:W-:-:S06]  /*41f0*/  NOP ;  /* 0x0000000000007918 */ /* 0x000fcc0000000000 */
[----:B------:R-:W-:Y:S06]  /*4200*/  BAR.ARV 0x6, 0xa0 ;  /* 0x0182800000007b1d */ /* 0x000fec0000002000 */
[----:B------:R-:W4:Y:S01]  /*4210*/  LDCU UR5, c[0x0][0x38c] ;  /* 0x00007180ff0577ac */ /* 0x000f220008000800 */
[----:B------:R-:W-:Y:S01]  /*4220*/  LOP3.LUT R2, R2, 0xffff, RZ, 0xc0, !PT ;  /* 0x0000ffff02027812 */ /* 0x000fe200078ec0ff */
[----:B------:R-:W-:Y:S01]  /*4230*/  IMAD.MOV.U32 R11, RZ, RZ, 0x1 ;  /* 0x00000001ff0b7424 */ /* 0x000fe200078e00ff */
[----:B------:R-:W-:Y:S01]  /*4240*/  CS2R R8, SRZ ;  /* 0x0000000000087805 */ /* 0x000fe2000001ff00 */
[----:B------:R-:W1:Y:S01]  /*4250*/  LDCU UR8, c[0x0][0x38c] ;  /* 0x00007180ff0877ac */ /* 0x000e620008000800 */
[----:B------:R-:W-:Y:S01]  /*4260*/  R2UR UR19, R2 ;  /* 0x00000000021372ca */ /* 0x000fe200000e0000 */
[----:B------:R-:W-:Y:S01]  /*4270*/  IMAD.MOV.U32 R10, RZ, RZ, RZ ;  /* 0x000000ffff0a7224 */ /* 0x000fe200078e00ff */
[----:B------:R-:W-:Y:S01]  /*4280*/  UMOV UR22, URZ ;  /* 0x000000ff00167c82 */ /* 0x000fe20008000000 */
[----:B------:R-:W-:Y:S01]  /*4290*/  UMOV UR14, URZ ;  /* 0x000000ff000e7c82 */ /* 0x000fe20008000000 */
[----:B---3--:R-:W-:Y:S01]  /*42a0*/  ULEA UR17, UR4, UR17, 0x18 ;  /* 0x0000001104117291 */ /* 0x008fe2000f8ec0ff */
[----:B------:R-:W-:Y:S01]  /*42b0*/  UMOV UR26, 0x0 ;  /* 0x00000000001a7882 */ /* 0x000fe20000000000 */
[----:B------:R-:W-:-:S02]  /*42c0*/  UMOV UR27, 0x4100010 ;  /* 0x04100010001b7882 */ /* 0x000fc40000000000 */
[----:B------:R-:W-:Y:S02]  /*42d0*/  UIADD3 UR6, UPT, UPT, UR17, 0x2600, URZ ;  /* 0x0000260011067890 */ /* 0x000fe4000fffe0ff */
[----:B------:R-:W-:Y:S02]  /*42e0*/  UIADD3 UR7, UPT, UPT, UR17, 0x1d600, URZ ;  /* 0x0001d60011077890 */ /* 0x000fe4000fffe0ff */
[----:B----4-:R-:W-:Y:S01]  /*42f0*/  UIADD3 UR5, UPT, UPT, UR5, 0x3f, URZ ;  /* 0x0000003f05057890 */ /* 0x010fe2000fffe0ff */
[----:B--2---:R-:W2:Y:S01]  /*4300*/  LDS R0, [UR17+0x280] ;  /* 0x00028011ff007984 */ /* 0x004ea20008000800 */
[----:B------:R-:W-:Y:S02]  /*4310*/  USHF.R.U32.HI UR6, URZ, 0x4, UR6 ;  /* 0x00000004ff067899 */ /* 0x000fe40008011606 */
[----:B------:R-:W-:Y:S02]  /*4320*/  USHF.R.S32.HI UR4, URZ, 0x1f, UR5 ;  /* 0x0000001fff047899 */ /* 0x000fe40008011405 */
[----:B------:R-:W-:-:S02]  /*4330*/  ULOP3.LUT UR6, UR6, 0x3fff, URZ, 0xc0, !UPT ;  /* 0x00003fff06067892 */ /* 0x000fc4000f8ec0ff */
[----:B------:R-:W-:Y:S02]  /*4340*/  ULEA.HI UR4, UR4, UR5, URZ, 0x6 ;  /* 0x0000000504047291 */ /* 0x000fe4000f8f30ff */
[----:B------:R-:W-:Y:S02]  /*4350*/  USHF.R.U32.HI UR5, URZ, 0x4, UR7 ;  /* 0x00000004ff057899 */ /* 0x000fe40008011607 */
[----:B------:R-:W-:Y:S02]  /*4360*/  USHF.R.S32.HI UR28, URZ, 0x6, UR4 ;  /* 0x00000006ff1c7899 */ /* 0x000fe40008011404 */
[----:B------:R-:W-:Y:S02]  /*4370*/  ULOP3.LUT UR5, UR5, 0x3fff, URZ, 0xc0, !UPT ;  /* 0x00003fff05057892 */ /* 0x000fe4000f8ec0ff */
[----:B------:R-:W-:Y:S02]  /*4380*/  UISETP.LT.AND UP0, UPT, UR28, 0x1, UPT ;  /* 0x000000011c00788c */ /* 0x000fe4000bf01270 */
[----:B------:R-:W-:-:S02]  /*4390*/  ULOP3.LUT UR20, UR6, 0x10000, URZ, 0xfc, !UPT ;  /* 0x0001000006147892 */ /* 0x000fc4000f8efcff */
[----:B------:R-:W-:Y:S02]  /*43a0*/  USEL UR29, UR28, 0x1, !UP0 ;  /* 0x000000011c1d7887 */ /* 0x000fe4000c000000 */
[----:B------:R-:W-:Y:S02]  /*43b0*/  ULOP3.LUT UR21, UR5, 0x10000, URZ, 0xfc, !UPT ;  /* 0x0001000005157892 */ /* 0x000fe4000f8efcff */
[----:B------:R-:W-:Y:S02]  /*43c0*/  UIADD3 UR29, UPT, UPT, -UR29, URZ, URZ ;  /* 0x000000ff1d1d7290 */ /* 0x000fe4000fffe1ff */
[----:B-1----:R-:W-:Y:S01]  /*43d0*/  UISETP.GE.AND UP4, UPT, UR8, 0x1, UPT ;  /* 0x000000010800788c */ /* 0x002fe2000bf86270 */
[----:B------:R-:W-:Y:S01]  /*43e0*/  UMOV UR24, 0x0 ;  /* 0x0000000000187882 */ /* 0x000fe20000000000 */
[----:B------:R-:W-:Y:S01]  /*43f0*/  UMOV UR25, 0x4100010 ;  /* 0x0410001000197882 */ /* 0x000fe20000000000 */
[----:B--2---:R-:W-:-:S15]  /*4400*/  R2UR UR30, R0 ;  /* 0x00000000001e72ca */ /* 0x004fde00000e0000 */
.L_x_90:
[----:B------:R-:W-:Y:S02]  /*4410*/  LEA R0, R10, UR17, 0x3 ;  /* 0x000000110a007c11 */ /* 0x000fe4000f8e18ff */
[----:B------:R-:W-:Y:S02]  /*4420*/  SHF.L.U32 R2, R9, 0x1f, RZ ;  /* 0x0000001f09027819 */ /* 0x000fe400000006ff */
[----:B------:R-:W-:Y:S01]  /*4430*/  PLOP3.LUT P0, PT, PT, PT, UP4, 0x80, 0x8 ;  /* 0x000000000008781c */ /* 0x000fe20003f0f048 */
[----:B------:R-:W-:Y:S01]  /*4440*/  VIADD R3, R0, 0x1e0 ;  /* 0x000001e000037836 */ /* 0x000fe20000000000 */
[----:B-1----:R-:W1:Y:S02]  /*4450*/  SYNCS.PHASECHK.TRANS64.TRYWAIT P1, [R0+URZ+0x1d0], R2 ;  /* 0x0001d002000075a7 */ /* 0x002e6400080211ff */
[----:B-1-3--:R-:W-:Y:S09]  /*4460*/  @!P1 BRA `(.L_x_84) ;  /* 0x0000004000209947 */ /* 0x00aff20003800000 */
.L_x_187:
[----:B------:R-:W-:Y:S01]  /*4470*/  LEA R4, R10, UR17, 0x4 ;  /* 0x000000110a047c11 */ /* 0x000fe2000f8e20ff */
[----:B------:R-:W-:Y:S01]  /*4480*/  @UP4 ULEA UR4, UR14, UR17, 0x3 ;  /* 0x000000110e044291 */ /* 0x000fe2000f8e18ff */
[----:B------:R-:W-:Y:S01]  /*4490*/  PLOP3.LUT P2, PT, PT, PT, PT, 0x80, 0x8 ;  /* 0x000000000008781c */ /* 0x000fe20003f4f070 */
[----:B------:R-:W-:Y:S01]  /*44a0*/  ULEA UR23, UR22, UR17, 0x3 ;  /* 0x0000001116177291 */ /* 0x000fe2000f8e18ff */
[----:B------:R-:W-:Y:S02]  /*44b0*/  PRMT R3, RZ, 0x654, R3 ;  /* 0x00000654ff037816 */ /* 0x000fe40000000003 */
[----:B------:R-:W2:Y:S01]  /*44c0*/  LDS.128 R4, [R4+0x260] ;  /* 0x0002600004047984 */ /* 0x000ea20000000c00 */
[----:B-1----:R-:W-:Y:S02]  /*44d0*/  @P0 SHF.L.U32 R2, R8, 0x1f, RZ ;  /* 0x0000001f08020819 */ /* 0x002fe400000006ff */
[----:B------:R-:W-:Y:S01]  /*44e0*/  SHF.L.U32 R0, R11, 0x1f, RZ ;  /* 0x0000001f0b007819 */ /* 0x000fe200000006ff */
[----:B------:R-:W-:Y:S01]  /*44f0*/  @!PT LDS RZ, [RZ] ;  /* 0x00000000fffff984 */ /* 0x000fe20000000800 */
[----:B------:R-:W-:Y:S01]  /*4500*/  @!PT LDS RZ, [RZ] ;  /* 0x00000000fffff984 */ /* 0x000fe20000000800 */
[----:B------:R-:W-:Y:S01]  /*4510*/  @!PT LDS RZ, [RZ] ;  /* 0x00000000fffff984 */ /* 0x000fe20000000800 */
[----:B------:R-:W-:Y:S01]  /*4520*/  @!PT LDS RZ, [RZ] ;  /* 0x00000000fffff984 */ /* 0x000fe20000000800 */
[----:B------:R1:W-:Y:S06]  /*4530*/  MEMBAR.ALL.CTA ;  /* 0x0000000000007992 */ /* 0x0003ec0000008000 */
[----:B-1----:R-:W1:Y:S02]  /*4540*/  FENCE.VIEW.ASYNC.S ;  /* 0x00000000000073c6 */ /* 0x002e640000000000 */
[----:B-1----:R1:W-:Y:S01]  /*4550*/  SYNCS.ARRIVE.TRANS64.RED.A1T0 RZ, [R3+URZ], RZ ;  /* 0x000000ff03ff79a7 */ /* 0x0023e200081004ff */
[----:B------:R1:W3:Y:S01]  /*4560*/  @P0 SYNCS.PHASECHK.TRANS64.TRYWAIT P2, [UR4], R2 ;  /* 0x00000002ff0005a7 */ /* 0x0002e20008041104 */
[----:B------:R-:W-:Y:S01]  /*4570*/  ULEA.HI UR4, UR22, UR22, URZ, 0x1 ;  /* 0x0000001616047291 */ /* 0x000fe2000f8f08ff */
[----:B--2---:R-:W-:-:S03]  /*4580*/  LOP3.LUT P1, RZ, R6, 0x1, RZ, 0xc0, !PT ;  /* 0x0000000106ff7812 */ /* 0x004fc6000782c0ff */
[----:B------:R-:W-:Y:S02]  /*4590*/  USHF.L.U32 UR18, UR4, 0x5, URZ ;  /* 0x0000000504127899 */ /* 0x000fe400080006ff */
[----:B------:R-:W-:Y:S02]  /*45a0*/  ULOP3.LUT UR4, UR4, 0xffe, URZ, 0xc0, !UPT ;  /* 0x00000ffe04047892 */ /* 0x000fe4000f8ec0ff */
[----:B------:R-:W-:Y:S02]  /*45b0*/  ULOP3.LUT UR18, UR18, 0xffffffc0, URZ, 0xc0, !UPT ;  /* 0xffffffc012127892 */ /* 0x000fe4000f8ec0ff */
[----:B------:R-:W-:Y:S02]  /*45c0*/  UIADD3 UR4, UPT, UPT, -UR4, UR22, URZ ;  /* 0x0000001604047290 */ /* 0x000fe4000fffe1ff */
[----:B------:R-:W-:Y:S01]  /*45d0*/  UIADD3 UR18, UPT, UPT, UR30, UR18, URZ ;  /* 0x000000121e127290 */ /* 0x000fe2000fffe0ff */
[----:B------:R-:W2:Y:S03]  /*45e0*/  SYNCS.PHASECHK.TRANS64.TRYWAIT P0, [UR23+0x210], R0 ;  /* 0x00021000ff0075a7 */ /* 0x000ea60008001117 */
[----:B------:R-:W-:Y:S01]  /*45f0*/  ULEA UR18, UR4, UR18, 0x14 ;  /* 0x0000001204127291 */ /* 0x000fe2000f8ea0ff */
[----:B-123--:R-:W-:Y:S11]  /*4600*/  @!P0 BRA `(.L_x_85) ;  /* 0x0000003c00cc8947 */ /* 0x00eff60003800000 */
.L_x_189:
[----:B------:R-:W-:Y:S01]  /*4610*/  IADD3 R10, PT, PT, R10, 0x1, RZ ;  /* 0x000000010a0a7810 */ /* 0x000fe20007ffe0ff */
[----:B------:R-:W-:Y:S06]  /*4620*/  BRA.U !UP4, `(.L_x_86) ;  /* 0x000000010c987547 */ /* 0x000fec000b800000 */
[----:B------:R-:W-:Y:S01]  /*4630*/  UPLOP3.LUT UP2, UPT, UPT, UPT, UPT, 0x40, 0x4 ;  /* 0x000000000004789c */ /* 0x000fe20003f4e870 */
[----:B------:R-:W-:Y:S01]  /*4640*/  UMOV UR16, UR29 ;  /* 0x0000001d00107c82 */ /* 0x000fe20008000000 */
[----:B------:R-:W-:Y:S01]  /*4650*/  UMOV UR15, UR28 ;  /* 0x0000001c000f7c82 */ /* 0x000fe20008000000 */
[----:B------:R-:W-:-:S08]  /*4660*/  UMOV UR6, UR14 ;  /* 0x0000000e00067c82 */ /* 0x000fd00008000000 */
.L_x_89:
[----:B------:R-:W-:Y:S02]  /*4670*/  UIADD3 UR16, UPT, UPT, UR16, 0x1, URZ ;  /* 0x0000000110107890 */ /* 0x000fe4000fffe0ff */
[----:B--2---:R-:W-:Y:S02]  /*4680*/  ULEA UR5, UR6, UR17, 0x3 ;  /* 0x0000001106057291 */ /* 0x004fe4000f8e18ff */
[----:B------:R-:W-:Y:S01]  /*4690*/  UISETP.NE.AND UP3, UPT, UR16, URZ, UPT ;  /* 0x000000ff1000728c */ /* 0x000fe2000bf65270 */
[----:B---3--:R-:W-:Y:S10]  /*46a0*/  @P2 BRA `(.L_x_87) ;  /* 0x00000000000c2947 */ /* 0x008ff40003800000 */
[----:B-1----:R-:W-:Y:S04]  /*46b0*/  SHF.L.U32 R2, R8, 0x1f, RZ ;  /* 0x0000001f08027819 */ /* 0x002fe800000006ff */
[----:B------:R-:W1:Y:S02]  /*46c0*/  SYNCS.PHASECHK.TRANS64.TRYWAIT P0, [UR5], R2 ;  /* 0x00000002ff0075a7 */ /* 0x000e640008001105 */
[----:B-1----:R-:W-:Y:S05]  /*46d0*/  @!P0 BRA `(.L_x_88) ;  /* 0x0000003c00b08947 */ /* 0x002fea0003800000 */
.L_x_87:
[----:B------:R-:W-:Y:S01]  /*46e0*/  UISETP.NE.AND UP0, UPT, UR15, 0x1, UPT ;  /* 0x000000010f00788c */ /* 0x000fe2000bf05270 */
[----:B------:R-:W-:Y:S01]  /*46f0*/  PLOP3.LUT P2, PT, PT, PT, PT, 0x80, 0x8 ;  /* 0x000000000008781c */ /* 0x000fe20003f4f070 */
[----:B------:R-:W-:Y:S02]  /*4700*/  UIADD3 UR4, UPT, UPT, UR6, 0x1, URZ ;  /* 0x0000000106047890 */ /* 0x000fe4000fffe0ff */
[----:B------:R-:W-:Y:S02]  /*4710*/  ULEA UR12, UR6, UR21, 0x8 ;  /* 0x00000015060c7291 */ /* 0x000fe4000f8e40ff */
[----:B------:R-:W-:Y:S01]  /*4720*/  UISETP.NE.AND UP1, UPT, UR4, 0x1b, UPT ;  /* 0x0000001b0400788c */ /* 0x000fe2000bf25270 */
[----:B------:R-:W-:Y:S01]  /*4730*/  PLOP3.LUT P0, PT, PT, PT, UP0, 0x80, 0x8 ;  /* 0x000000000008781c */ /* 0x000fe20003f0f008 */
[----:B------:R-:W-:Y:S02]  /*4740*/  UIADD3 UR10, UPT, UPT, UR12, 0x2, URZ ;  /* 0x000000020c0a7890 */ /* 0x000fe4000fffe0ff */
[----:B------:R-:W-:Y:S02]  /*4750*/  USEL UR7, URZ, 0x1, UP1 ;  /* 0x00000001ff077887 */ /* 0x000fe40008800000 */
[----:B------:R-:W-:Y:S02]  /*4760*/  USEL UR14, UR4, URZ, UP1 ;  /* 0x000000ff040e7287 */ /* 0x000fe40008800000 */
[----:B------:R-:W-:Y:S02]  /*4770*/  UIADD3 UR15, UPT, UPT, UR15, -0x1, URZ ;  /* 0xffffffff0f0f7890 */ /* 0x000fe4000fffe0ff */
[----:B------:R-:W-:Y:S01]  /*4780*/  @UP0 ULEA UR4, UR14, UR17, 0x3 ;  /* 0x000000110e040291 */ /* 0x000fe2000f8e18ff */
[----:B------:R-:W-:Y:S01]  /*4790*/  LOP3.LUT R8, R8, UR7, RZ, 0x3c, !PT ;  /* 0x0000000708087c12 */ /* 0x000fe2000f8e3cff */
[----:B------:R-:W-:Y:S01]  /*47a0*/  UIADD3 UR7, UPT, UPT, UR5, 0xd8, URZ ;  /* 0x000000d805077890 */ /* 0x000fe2000fffe0ff */
[----:B------:R-:W-:Y:S02]  /*47b0*/  UMOV UR13, 0x80004020 ;  /* 0x80004020000d7882 */ /* 0x000fe40000000000 */
[----:B-1----:R-:W-:Y:S01]  /*47c0*/  @P0 SHF.L.U32 R0, R8, 0x1f, RZ ;  /* 0x0000001f08000819 */ /* 0x002fe200000006ff */
[----:B------:R-:W-:Y:S01]  /*47d0*/  UMOV UR5, 0x80004020 ;  /* 0x8000402000057882 */ /* 0x000fe20000000000 */
[----:B------:R-:W-:Y:S01]  /*47e0*/  UMOV UR11, 0x80004020 ;  /* 0x80004020000b7882 */ /* 0x000fe20000000000 */
[----:B------:R-:W-:Y:S01]  /*47f0*/  UMOV UR9, 0x80004020 ;  /* 0x8000402000097882 */ /* 0x000fe20000000000 */
[----:B------:R2:W3:Y:S01]  /*4800*/  @P0 SYNCS.PHASECHK.TRANS64.TRYWAIT P2, [UR4], R0 ;  /* 0x00000000ff0005a7 */ /* 0x0004e20008041104 */
[----:B------:R-:W-:Y:S03]  /*4810*/  ULEA UR4, UR6, UR20, 0x8 ;  /* 0x0000001406047291 */ /* 0x000fe6000f8e40ff */
[----:B------:R-:W-:Y:S01]  /*4820*/  UMOV UR6, UR14 ;  /* 0x0000000e00067c82 */ /* 0x000fe20008000000 */
[----:B------:R-:W-:Y:S05]  /*4830*/  UIADD3 UR8, UPT, UPT, UR4, 0x2, URZ ;  /* 0x0000000204087890 */ /* 0x000fea000fffe0ff */
[----:B------:R2:W-:Y:S01]  /*4840*/  UTCQMMA gdesc[UR4], gdesc[UR12], tmem[UR18], tmem[UR26], idesc[UR27], UP2 ;  /* 0x00ff1a0c040075ea */ /* 0x0005e20009000312 */
[----:B------:R-:W-:Y:S03]  /*4850*/  UPLOP3.LUT UP2, UPT, UPT, UPT, UPT, 0x80, 0x8 ;  /* 0x000000000008789c */ /* 0x000fe60003f4f070 */
[----:B------:R2:W-:Y:S01]  /*4860*/  UTCQMMA gdesc[UR8], gdesc[UR10], tmem[UR18], tmem[UR24], idesc[UR25], UPT ;  /* 0x00ff180a080075ea */ /* 0x0005e2000b800312 */
[----:B------:R2:W-:Y:S01]  /*4870*/  UTCBAR.MULTICAST [UR7], URZ, UR19 ;  /* 0x000000ff070073e9 */ /* 0x0005e20008000813 */
[----:B------:R-:W-:Y:S06]  /*4880*/  BRA.U UP3, `(.L_x_89) ;  /* 0xfffffffd03787547 */ /* 0x000fec000b83ffff */
.L_x_86:
[----:B--2---:R-:W-:Y:S01]  /*4890*/  UIADD3 UR4, UPT, UPT, UR22, 0x1, URZ ;  /* 0x0000000116047890 */ /* 0x004fe2000fffe0ff */
[C---:B------:R-:W-:Y:S01]  /*48a0*/  ISETP.NE.AND P0, PT, R10.reuse, 0x2, PT ;  /* 0x000000020a00780c */ /* 0x040fe20003f05270 */
[----:B------:R-:W-:Y:S02]  /*48b0*/  UIADD3 UR5, UPT, UPT, UR23, 0x1f0, URZ ;  /* 0x000001f017057890 */ /* 0x000fe4000fffe0ff */
[----:B------:R-:W-:Y:S01]  /*48c0*/  UISETP.NE.AND UP0, UPT, UR4, 0x4, UPT ;  /* 0x000000040400788c */ /* 0x000fe2000bf05270 */
[----:B-1----:R-:W-:Y:S02]  /*48d0*/  SEL R0, RZ, 0x1, P0 ;  /* 0x00000001ff007807 */ /* 0x002fe40000000000 */
[----:B------:R-:W-:Y:S01]  /*48e0*/  SEL R10, R10, RZ, P0 ;  /* 0x000000ff0a0a7207 */ /* 0x000fe20000000000 */
[----:B------:R-:W-:Y:S01]  /*48f0*/  USEL UR6, URZ, 0x1, UP0 ;  /* 0x00000001ff067887 */ /* 0x000fe20008000000 */
[----:B------:R-:W-:Y:S01]  /*4900*/  LOP3.LUT R9, R9, R0, RZ, 0x3c, !PT ;  /* 0x0000000009097212 */ /* 0x000fe200078e3cff */
[----:B------:R-:W-:Y:S01]  /*4910*/  USEL UR22, UR4, URZ, UP0 ;  /* 0x000000ff04167287 */ /* 0x000fe20008000000 */
[----:B------:R1:W-:Y:S03]  /*4920*/  UTCBAR [UR5], URZ ;  /* 0x000000ff050073e9 */ /* 0x0003e600080000ff */
[----:B------:R-:W-:Y:S01]  /*4930*/  LOP3.LUT R11, R11, UR6, RZ, 0x3c, !PT ;  /* 0x000000060b0b7c12 */ /* 0x000fe2000f8e3cff */
[----:B------:R-:W-:Y:S07]  /*4940*/  @P1 BRA `(.L_x_90) ;  /* 0xfffffff800b01947 */ /* 0x000fee000383ffff */
[----:B------:R-:W2:Y:S01]  /*4950*/  S2UR UR8, SR_CgaCtaId ;  /* 0x00000000000879c3 */ /* 0x000ea20000008800 */
[----:B------:R-:W-:Y:S01]  /*4960*/  ELECT P0, URZ, PT ;  /* 0x0000000000ff782f */ /* 0x000fe20003800000 */
[----:B------:R-:W-:Y:S01]  /*4970*/  IMAD.MOV.U32 R0, RZ, RZ, 0x1 ;  /* 0x00000001ff007424 */ /* 0x000fe200078e00ff */
[----:B------:R-:W-:Y:S01]  /*4980*/  UIADD3 UR17, UPT, UPT, UR17, 0x210, URZ ;  /* 0x0000021011117890 */ /* 0x000fe2000fffe0ff */
[----:B------:R-:W-:Y:S01]  /*4990*/  SHF.L.U32 R2, R11, 0x1f, RZ ;  /* 0x0000001f0b027819 */ /* 0x000fe200000006ff */
[----:B------:R-:W-:-:S03]  /*49a0*/  UMOV UR4, 0x40 ;  /* 0x0000004000047882 */ /* 0x000fc60000000000 */
[----:B------:R-:W-:Y:S01]  /*49b0*/  UVIRTCOUNT.DEALLOC.SMPOOL 0x80 ;  /* 0x000000800000784c */ /* 0x000fe20000000000 */
[----:B--2---:R-:W-:Y:S02]  /*49c0*/  ULEA UR8, UR8, UR4, 0x18 ;  /* 0x0000000408087291 */ /* 0x004fe4000f8ec0ff */
[----:B------:R-:W-:-:S07]  /*49d0*/  ULEA UR4, UR22, UR17, 0x3 ;  /* 0x0000001116047291 */ /* 0x000fce000f8e18ff */
[----:B------:R2:W-:Y:S02]  /*49e0*/  @P0 STS.U8 [UR8+0x1c], R0 ;  /* 0x00001c00ff000988 */ /* 0x0005e40008000008 */
[----:B------:R-:W4:Y:S02]  /*49f0*/  SYNCS.PHASECHK.TRANS64.TRYWAIT P0, [UR4], R2 ;  /* 0x00000002ff0075a7 */ /* 0x000f240008001104 */
[----:B--2-4-:R-:W-:Y:S05]  /*4a00*/  @!P0 BRA `(.L_x_91) ;  /* 0x0000003800fc8947 */ /* 0x014fea0003800000 */
.L_x_192:
[----:B------:R-:W-:-:S04]  /*4a10*/  UIADD3 UR4, UPT, UPT, UR22, 0x1, URZ ;  /* 0x0000000116047890 */ /* 0x000fc8000fffe0ff */
[----:B------:R-:W-:-:S04]  /*4a20*/  UISETP.NE.AND UP0, UPT, UR4, 0x4, UPT ;  /* 0x000000040400788c */ /* 0x000fc8000bf05270 */
[----:B------:R-:W-:Y:S02]  /*4a30*/  USEL UR6, URZ, 0x1, UP0 ;  /* 0x00000001ff067887 */ /* 0x000fe40008000000 */
[----:B------:R-:W-:-:S04]  /*4a40*/  USEL UR4, UR4, URZ, UP0 ;  /* 0x000000ff04047287 */ /* 0x000fc80008000000 */
[----:B-1----:R-:W-:Y:S01]  /*4a50*/  ULEA UR5, UR4, UR17, 0x3 ;  /* 0x0000001104057291 */ /* 0x002fe2000f8e18ff */
[----:B--2---:R-:W-:-:S04]  /*4a60*/  LOP3.LUT R2, R11, UR6, RZ, 0x3c, !PT ;  /* 0x000000060b027c12 */ /* 0x004fc8000f8e3cff */
[----:B------:R-:W-:-:S04]  /*4a70*/  SHF.L.U32 R3, R2, 0x1f, RZ ;  /* 0x0000001f02037819 */ /* 0x000fc800000006ff */
[----:B------:R-:W1:Y:S02]  /*4a80*/  SYNCS.PHASECHK.TRANS64.TRYWAIT P0, [UR5], R3 ;  /* 0x00000003ff0075a7 */ /* 0x000e640008001105 */
[----:B-1----:R-:W-:Y:S05]  /*4a90*/  @!P0 BRA `(.L_x_92) ;  /* 0x0000003800f08947 */ /* 0x002fea0003800000 */
.L_x_194:
        /* <DEDUP_REMOVED lines=9> */
.L_x_196:
[----:B------:R-:W-:-:S04]  /*4b30*/  UIADD3 UR4, UPT, UPT, UR4, 0x1, URZ ;  /* 0x0000000104047890 */ /* 0x000fc8000fffe0ff */
[----:B------:R-:W-:-:S04]  /*4b40*/  UISETP.NE.AND UP0, UPT, UR4, 0x4, UPT ;  /* 0x000000040400788c */ /* 0x000fc8000bf05270 */
[----:B------:R-:W-:Y:S02]  /*4b50*/  USEL UR5, URZ, 0x1, UP0 ;  /* 0x00000001ff057887 */ /* 0x000fe40008000000 */
[----:B------:R-:W-:-:S04]  /*4b60*/  USEL UR4, UR4, URZ, UP0 ;  /* 0x000000ff04047287 */ /* 0x000fc80008000000 */
[----:B------:R-:W-:Y:S01]  /*4b70*/  ULEA UR4, UR4, UR17, 0x3 ;  /* 0x0000001104047291 */ /* 0x000fe2000f8e18ff */
[----:B------:R-:W-:-:S04]  /*4b80*/  LOP3.LUT R2, R2, UR5, RZ, 0x3c, !PT ;  /* 0x0000000502027c12 */ /* 0x000fc8000f8e3cff */
[----:B------:R-:W-:-:S04]  /*4b90*/  SHF.L.U32 R2, R2, 0x1f, RZ ;  /* 0x0000001f02027819 */ /* 0x000fc800000006ff */
[----:B------:R-:W2:Y:S02]  /*4ba0*/  SYNCS.PHASECHK.TRANS64.TRYWAIT P0, [UR4], R2 ;  /* 0x00000002ff0075a7 */ /* 0x000ea40008001104 */
[----:B--2---:R-:W-:Y:S05]  /*4bb0*/  @!P0 BRA `(.L_x_94) ;  /* 0x0000003800d88947 */ /* 0x004fea0003800000 */
.L_x_198:
[----:B------:R-:W-:Y:S01]  /*4bc0*/  NOP ;  /* 0x0000000000007918 */ /* 0x000fe20000000000 */
[----:B-1----:R-:W1:Y:S01]  /*4bd0*/  LDS R0, [UR8+0x14] ;  /* 0x00001408ff007984 */ /* 0x002e620008000800 */
[----:B------:R-:W-:Y:S01]  /*4be0*/  ULOP3.LUT UR4, UR30, 0xffff, URZ, 0xc0, !UPT ;  /* 0x0000ffff1e047892 */ /* 0x000fe2000f8ec0ff */
[----:B------:R-:W-:Y:S01]  /*4bf0*/  UMOV UR5, 0xffff ;  /* 0x0000ffff00057882 */ /* 0x000fe20000000000 */
[----:B------:R-:W-:Y:S02]  /*4c00*/  UMOV UR6, 0x1 ;  /* 0x0000000100067882 */ /* 0x000fe40000000000 */
[----:B------:R-:W-:-:S04]  /*4c10*/  USHF.R.U32.HI UR4, URZ, 0x5, UR4 ;  /* 0x00000005ff047899 */ /* 0x000fc80008011604 */
[----:B------:R-:W-:Y:S02]  /*4c20*/  USHF.L.U32 UR5, UR5, UR4, URZ ;  /* 0x0000000405057299 */ /* 0x000fe400080006ff */
[----:B------:R-:W-:-:S04]  /*4c30*/  USHF.L.U32 UR4, UR6, UR4, URZ ;  /* 0x0000000406047299 */ /* 0x000fc800080006ff */
[----:B-1----:R-:W-:-:S04]  /*4c40*/  LOP3.LUT R0, R0, UR5, RZ, 0xc0, !PT ;  /* 0x0000000500007c12 */ /* 0x002fc8000f8ec0ff */
[----:B------:R-:W-:-:S13]  /*4c50*/  ISETP.NE.AND P0, PT, R0, UR5, PT ;  /* 0x0000000500007c0c */ /* 0x000fda000bf05270 */
[----:B------:R-:W-:Y:S05]  /*4c60*/  @P0 BRA `(.L_x_95) ;  /* 0x0000000000580947 */ /* 0x000fea0003800000 */
[----:B------:R-:W1:Y:S02]  /*4c70*/  LDS R0, [UR8+0x18] ;  /* 0x00001808ff007984 */ /* 0x000e640008000800 */
[----:B-1----:R-:W-:-:S04]  /*4c80*/  LOP3.LUT R0, R0, UR4, RZ, 0xc0, !PT ;  /* 0x0000000400007c12 */ /* 0x002fc8000f8ec0ff */
[----:B------:R-:W-:-:S13]  /*4c90*/  ISETP.NE.AND P0, PT, R0, UR4, PT ;  /* 0x0000000400007c0c */ /* 0x000fda000bf05270 */
[----:B------:R-:W-:Y:S05]  /*4ca0*/  @P0 BRA `(.L_x_96) ;  /* 0x00000000003c0947 */ /* 0x000fea0003800000 */
[----:B------:R-:W1:Y:S01]  /*4cb0*/  S2R R2, SR_LANEID ;  /* 0x0000000000027919 */ /* 0x000e620000000000 */
[----:B------:R-:W-:-:S06]  /*4cc0*/  ULOP3.LUT UR5, URZ, UR5, URZ, 0x33, !UPT ;  /* 0x00000005ff057292 */ /* 0x000fcc000f8e33ff */
[----:B------:R-:W-:-:S04]  /*4cd0*/  IMAD.U32 R0, RZ, RZ, UR5 ;  /* 0x00000005ff007e24 */ /* 0x000fc8000f8e00ff */
[----:B------:R2:W4:Y:S02]  /*4ce0*/  REDUX UR7, R0 ;  /* 0x00000000000773c4 */ /* 0x0005240000000000 */
[----:B------:R1:W-:Y:S01]  /*4cf0*/  UTCATOMSWS.AND URZ, UR5 ;  /* 0x0000000500ff79e3 */ /* 0x0003e20008000000 */
[----:B--2---:R-:W-:Y:S01]  /*4d00*/  LOP3.LUT R0, RZ, UR4, RZ, 0x33, !PT ;  /* 0x00000004ff007c12 */ /* 0x004fe2000f8e33ff */
[----:B------:R-:W-:Y:S02]  /*4d10*/  VOTEU.ANY UR4, UPT, PT ;  /* 0x0000000000047886 */ /* 0x000fe400038e0100 */
[----:B------:R-:W-:Y:S02]  /*4d20*/  UFLO.U32 UR4, UR4 ;  /* 0x00000004000472bd */ /* 0x000fe400080e0000 */
[----:B------:R-:W2:Y:S04]  /*4d30*/  REDUX UR6, R0 ;  /* 0x00000000000673c4 */ /* 0x000ea80000000000 */
[----:B-1----:R-:W-:-:S02]  /*4d40*/  ISETP.EQ.U32.AND P0, PT, R2, UR4, PT ;  /* 0x0000000402007c0c */ /* 0x002fc4000bf02070 */
[----:B----4-:R-:W-:-:S11]  /*4d50*/  MOV R2, UR7 ;  /* 0x0000000700027c02 */ /* 0x010fd60008000f00 */
[----:B------:R1:W-:Y:S01]  /*4d60*/  @P0 ATOMS.AND RZ, [UR8+0x14], R2 ;  /* 0x00001402ffff098c */ /* 0x0003e2000a800008 */
[----:B--2---:R-:W-:-:S05]  /*4d70*/  IMAD.U32 R0, RZ, RZ, UR6 ;  /* 0x00000006ff007e24 */ /* 0x004fca000f8e00ff */
[----:B------:R1:W-:Y:S01]  /*4d80*/  @P0 ATOMS.AND RZ, [UR8+0x18], R0 ;  /* 0x00001800ffff098c */ /* 0x0003e2000a800008 */
[----:B------:R-:W-:Y:S05]  /*4d90*/  BRA `(.L_x_97) ;  /* 0x0000000000147947 */ /* 0x000fea0003800000 */
.L_x_96:
[----:B------:R-:W-:Y:S02]  /*4da0*/  MOV R2, 0x4dc0 ;  /* 0x00004dc000027802 */ /* 0x000fe40000000f00 */
[----:B---3-5:R-:W-:Y:S05]  /*4db0*/  CALL.REL.NOINC `($__internal_0_$__cuda_sm10x_tcgen05_guardrail_trap_col_being_dealloced_not_returned_by_alloc) ;  /* 0x0000003800f47944 */ /* 0x028fea0003c00000 */
[----:B------:R-:W-:Y:S05]  /*4dc0*/  BRA `(.L_x_97) ;  /* 0x0000000000087947 */ /* 0x000fea0003800000 */
.L_x_95:
[----:B------:R-:W-:Y:S02]  /*4dd0*/  MOV R2, 0x4df0 ;  /* 0x00004df000027802 */ /* 0x000fe40000000f00 */
[----:B---3-5:R-:W-:Y:S05]  /*4de0*/  CALL.REL.NOINC `($__internal_2_$__cuda_sm10x_tcgen05_guardrail_trap_unallocated_columns_being_dealloced) ;  /* 0x0000003c00007944 */ /* 0x028fea0003c00000 */
.L_x_97:
[----:B------:R-:W-:Y:S01]  /*4df0*/  NOP ;  /* 0x0000000000007918 */ /* 0x000fe20000000000 */
[----:B------:R-:W-:Y:S05]  /*4e00*/  EXIT ;  /* 0x000000000000794d */ /* 0x000fea0003800000 */
.L_x_79:
[----:B------:R-:W-:-:S09]  /*4e10*/  UISETP.NE.OR UP0, UPT, UR22, 0x3, !UP3 ;  /* 0x000000031600788c */ /* 0x000fd2000df05670 */
[----:B------:R-:W-:Y:S05]  /*4e20*/  BRA.U UP0, `(.L_x_98) ;  /* 0x0000000d00087547 */ /* 0x000fea000b800000 */
[----:B------:R-:W2:Y:S01]  /*4e30*/  LDCU UR26, c[0x0][0x370] ;  /* 0x00006e00ff1a77ac */ /* 0x000ea20008000800 */
[----:B------:R-:W3:Y:S01]  /*4e40*/  LDC.64 R16, c[0x0][0x348] ;  /* 0x0000d200ff107b82 */ /* 0x000ee20000000a00 */
[----:B------:R-:W-:Y:S02]  /*4e50*/  HFMA2 R13, -RZ, RZ, 0, 0 ;  /* 0x00000000ff0d7431 */ /* 0x000fe400000001ff */
[----:B------:R-:W-:Y:S01]  /*4e60*/  IMAD.MOV.U32 R15, RZ, RZ, 0x1 ;  /* 0x00000001ff0f7424 */ /* 0x000fe200078e00ff */
[----:B------:R-:W2:Y:S01]  /*4e70*/  LDCU.128 UR28, c[0x0][0xb10] ;  /* 0x00016200ff1c77ac */ /* 0x000ea20008000c00 */
[----:B------:R-:W-:Y:S01]  /*4e80*/  IMAD.MOV.U32 R14, RZ, RZ, RZ ;  /* 0x000000ffff0e7224 */ /* 0x000fe200078e00ff */
[----:B------:R-:W-:Y:S01]  /*4e90*/  MOV R12, 0x1000 ;  /* 0x00001000000c7802 */ /* 0x000fe20000000f00 */
[----:B------:R-:W4:Y:S01]  /*4ea0*/  LDCU UR25, c[0x0][0x374] ;  /* 0x00006e80ff1977ac */ /* 0x000f220008000800 */
[----:B------:R-:W1:Y:S01]  /*4eb0*/  LDC.64 R2, c[0x0][0x888] ;  /* 0x00022200ff027b82 */ /* 0x000e620000000a00 */
[----:B------:R-:W4:Y:S01]  /*4ec0*/  LDCU UR16, c[0x0][0xb0c] ;  /* 0x00016180ff1077ac */ /* 0x000f220008000800 */
[----:B------:R-:W3:Y:S06]  /*4ed0*/  LDCU UR35, c[0x0][0xb20] ;  /* 0x00016400ff2377ac */ /* 0x000eec0008000800 */
[----:B------:R-:W1:Y:S01]  /*4ee0*/  LDC.64 R4, c[0x0][0x890] ;  /* 0x00022400ff047b82 */ /* 0x000e620000000a00 */
[----:B------:R-:W3:Y:S01]  /*4ef0*/  LDCU UR4, c[0x0][0xb30] ;  /* 0x00016600ff0477ac */ /* 0x000ee20008000800 */
[----:B------:R-:W-:Y:S01]  /*4f00*/  UMOV UR17, 0x400 ;  /* 0x0000040000117882 */ /* 0x000fe20000000000 */
[----:B--2---:R-:W-:-:S02]  /*4f10*/  UIMAD.WIDE.U32 UR32, UR26, UR28, URZ ;  /* 0x0000001c1a2072a5 */ /* 0x004fc4000f8e00ff */
[----:B----4-:R-:W-:Y:S02]  /*4f20*/  UIMAD.WIDE.U32 UR6, UR25, UR31, URZ ;  /* 0x0000001f190672a5 */ /* 0x010fe4000f8e00ff */
[----:B------:R-:W-:Y:S02]  /*4f30*/  ULEA UR17, UR48, UR17, 0x18 ;  /* 0x0000001130117291 */ /* 0x000fe4000f8ec0ff */
[----:B------:R-:W-:Y:S02]  /*4f40*/  UPLOP3.LUT UP3, UPT, UPT, UPT, UPT, 0x40, 0x4 ;  /* 0x000000000004789c */ /* 0x000fe40003f6e870 */
[----:B------:R-:W-:Y:S01]  /*4f50*/  UIADD3 UR5, UPT, UPT, UR17, 0x1b0, URZ ;  /* 0x000001b011057890 */ /* 0x000fe2000fffe0ff */
[----:B------:R-:W-:Y:S01]  /*4f60*/  UMOV UR32, UR33 ;  /* 0x0000002100207c82 */ /* 0x000fe20008000000 */
[----:B------:R-:W-:Y:S01]  /*4f70*/  UMOV UR27, UR7 ;  /* 0x00000007001b7c82 */ /* 0x000fe20008000000 */
[----:B------:R-:W-:Y:S02]  /*4f80*/  UISETP.GE.AND UP0, UPT, UR40, 0x1, UPT ;  /* 0x000000012800788c */ /* 0x000fe4000bf06270 */
[----:B------:R-:W-:Y:S01]  /*4f90*/  UISETP.NE.AND UP4, UPT, UR40, 0x1, UPT ;  /* 0x000000012800788c */ /* 0x000fe2000bf85270 */
[----:B------:R-:W2:Y:S01]  /*4fa0*/  LDCU.64 UR14, c[0x0][0xb28] ;  /* 0x00016500ff0e77ac */ /* 0x000ea20008000a00 */
[----:B------:R-:W-:-:S02]  /*4fb0*/  UISETP.NE.AND UP6, UPT, UR16, 0x1, UPT ;  /* 0x000000011000788c */ /* 0x000fc4000bfc5270 */
[----:B------:R-:W-:Y:S02]  /*4fc0*/  UISETP.NE.AND UP5, UPT, UR30, 0x1, UPT ;  /* 0x000000011e00788c */ /* 0x000fe4000bfa5270 */
[----:B------:R-:W-:Y:S02]  /*4fd0*/  UPRMT UR48, UR48, 0x654, UR5 ;  /* 0x0000065430307896 */ /* 0x000fe40008000005 */
[----:B------:R-:W-:Y:S02]  /*4fe0*/  USHF.R.U32.HI UR32, URZ, UR29, UR32 ;  /* 0x0000001dff207299 */ /* 0x000fe40008011620 */
[----:B---3--:R-:W-:Y:S02]  /*4ff0*/  USHF.R.U32.HI UR27, URZ, UR35, UR27 ;  /* 0x00000023ff1b7299 */ /* 0x008fe4000801161b */
[----:B------:R-:W-:-:S11]  /*5000*/  UISETP.NE.AND UP2, UPT, UR4, 0x1, UPT ;  /* 0x000000010400788c */ /* 0x000fd6000bf45270 */
.L_x_106:
[C---:B------:R-:W-:Y:S02]  /*5010*/  LEA R7, R14.reuse, UR17, 0x3 ;  /* 0x000000110e077c11 */ /* 0x040fe4000f8e18ff */
[----:B------:R-:W-:Y:S02]  /*5020*/  SHF.L.U32 R0, R13, 0x1f, RZ ;  /* 0x0000001f0d007819 */ /* 0x000fe400000006ff */
[----:B------:R-:W-:Y:S02]  /*5030*/  LEA R8, R14, UR17, 0x4 ;  /* 0x000000110e087c11 */ /* 0x000fe4000f8e20ff */
[----:B---3--:R-:W3:Y:S02]  /*5040*/  SYNCS.PHASECHK.TRANS64.TRYWAIT P0, [R7+URZ+0x1d0], R0 ;  /* 0x0001d000070075a7 */ /* 0x008ee400080011ff */
[----:B---3--:R-:W-:Y:S05]  /*5050*/  @!P0 BRA `(.L_x_99) ;  /* 0x0000003400c88947 */ /* 0x008fea0003800000 */
.L_x_199:
[----:B------:R-:W4:Y:S01]  /*5060*/  LDS.128 R8, [R8+0x260] ;  /* 0x0002600008087984 */ /* 0x000f220000000c00 */
[----:B------:R-:W-:Y:S01]  /*5070*/  UISETP.GE.AND UP0, UPT, UR40, 0x1, UPT ;  /* 0x000000012800788c */ /* 0x000fe2000bf06270 */
[----:B------:R-:W-:Y:S01]  /*5080*/  @!PT LDS RZ, [RZ] ;  /* 0x00000000fffff984 */ /* 0x000fe20000000800 */
[----:B------:R-:W-:Y:S01]  /*5090*/  @!PT LDS RZ, [RZ] ;  /* 0x00000000fffff984 */ /* 0x000fe20000000800 */
[----:B------:R-:W-:Y:S01]  /*50a0*/  @!PT LDS RZ, [RZ] ;  /* 0x00000000fffff984 */ /* 0x000fe20000000800 */
[----:B------:R-:W-:Y:S01]  /*50b0*/  @!PT LDS RZ, [RZ] ;  /* 0x00000000fffff984 */ /* 0x000fe20000000800 */
[----:B------:R1:W-:Y:S06]  /*50c0*/  MEMBAR.ALL.CTA ;  /* 0x0000000000007992 */ /* 0x0003ec0000008000 */
[----:B-1----:R-:W1:Y:S01]  /*50d0*/  FENCE.VIEW.ASYNC.S ;  /* 0x00000000000073c6 */ /* 0x002e620000000000 */
[----:B----4-:R-:W-:Y:S11]  /*50e0*/  LOP3.LUT P0, RZ, R10, 0x1, RZ, 0xc0, !PT ;  /* 0x000000010aff7812 */ /* 0x010ff6000780c0ff */
[----:B------:R-:W-:Y:S02]  /*50f0*/  @!UPT UIADD3 URZ, UPT, UPT, URZ, URZ, URZ ;  /* 0x000000fffffff290 */ /* 0x000fe4000fffe0ff */
[----:B-1----:R-:W-:Y:S01]  /*5100*/  VOTEU.ANY UP1, P0 ;  /* 0x0000000000ff7886 */ /* 0x002fe20000020100 */
[----:B------:R-:W-:Y:S11]  /*5110*/  PLOP3.LUT P0, PT, PT, PT, UP1, 0x80, 0x8 ;  /* 0x000000000008781c */ /* 0x000ff60003f0f018 */
[----:B------:R-:W-:Y:S02]  /*5120*/  @!UPT UIADD3 URZ, UPT, UPT, URZ, URZ, URZ ;  /* 0x000000fffffff290 */ /* 0x000fe4000fffe0ff */
[----:B---3--:R-:W-:Y:S02]  /*5130*/  @P0 SHF.R.U32.HI R0, RZ, 0x10, R9 ;  /* 0x00000010ff000819 */ /* 0x008fe40000011609 */
[----:B------:R-:W-:Y:S02]  /*5140*/  @P0 MOV R6, R8 ;  /* 0x0000000800060202 */ /* 0x000fe40000000f00 */
[----:B------:R-:W-:Y:S01]  /*5150*/  @P0 R2UR UR4, R0 ;  /* 0x00000000000402ca */ /* 0x000fe200000e0000 */
[----:B------:R-:W-:Y:S01]  /*5160*/  VIADD R0, R7, 0x1e0 ;  /* 0x000001e007007836 */ /* 0x000fe20000000000 */
[----:B------:R-:W-:Y:S02]  /*5170*/  @P0 LOP3.LUT R8, R9, 0xffff, RZ, 0xc0, !PT ;  /* 0x0000ffff09080812 */ /* 0x000fe400078ec0ff */
[----:B------:R-:W-:Y:S02]  /*5180*/  @P0 R2UR UR6, R6 ;  /* 0x00000000060602ca */ /* 0x000fe400000e0000 */
[----:B------:R-:W-:Y:S02]  /*5190*/  PRMT R0, RZ, 0x654, R0 ;  /* 0x00000654ff007816 */ /* 0x000fe40000000000 */
[----:B------:R-:W-:Y:S02]  /*51a0*/  @P0 R2UR UR5, R8 ;  /* 0x00000000080502ca */ /* 0x000fe400000e0000 */
[----:B------:R1:W-:Y:S03]  /*51b0*/  SYNCS.ARRIVE.TRANS64.RED.A1T0 RZ, [R0+URZ], RZ ;  /* 0x000000ff00ff79a7 */ /* 0x0003e600081004ff */
[----:B------:R-:W-:Y:S04]  /*51c0*/  @UP1 UMOV UR24, UR4 ;  /* 0x0000000400181c82 */ /* 0x000fe80008000000 */
[----:B------:R-:W-:Y:S04]  /*51d0*/  @UP1 UMOV UR13, UR6 ;  /* 0x00000006000d1c82 */ /* 0x000fe80008000000 */
[----:B------:R-:W-:Y:S01]  /*51e0*/  @UP1 UMOV UR7, UR5 ;  /* 0x0000000500071c82 */ /* 0x000fe20008000000 */
[----:B------:R-:W-:Y:S05]  /*51f0*/  BRA.U !UP0, `(.L_x_100) ;  /* 0x0000000108a47547 */ /* 0x000fea000b800000 */
[----:B------:R-:W-:Y:S02]  /*5200*/  UIMAD.WIDE.U32 UR10, UR7, UR31, URZ ;  /* 0x0000001f070a72a5 */ /* 0x000fe4000f8e00ff */
[----:B------:R-:W-:Y:S02]  /*5210*/  UIMAD.WIDE.U32 UR18, UR13, UR28, URZ ;  /* 0x0000001c0d1272a5 */ /* 0x000fe4000f8e00ff */
[----:B------:R-:W-:Y:S02]  /*5220*/  USEL UR4, UR25, UR27, !UP5 ;  /* 0x0000001b19047287 */ /* 0x000fe4000e800000 */
[----:B------:R-:W-:Y:S02]  /*5230*/  USEL UR8, UR26, UR32, !UP6 ;  /* 0x000000201a087287 */ /* 0x000fe4000f000000 */
[----:B--2---:R-:W-:Y:S02]  /*5240*/  UIMAD.WIDE.U32 UR20, UR4, UR14, URZ ;  /* 0x0000000e041472a5 */ /* 0x004fe4000f8e00ff */
[----:B------:R-:W-:Y:S01]  /*5250*/  UIMAD.WIDE.U32 UR22, UR8, UR14, URZ ;  /* 0x0000000e081672a5 */ /* 0x000fe2000f8e00ff */
[----:B------:R-:W-:Y:S02]  /*5260*/  UMOV UR5, UR11 ;  /* 0x0000000b00057c82 */ /* 0x000fe40008000000 */
[----:B------:R-:W-:Y:S03]  /*5270*/  USHF.R.U32.HI UR6, URZ, UR35, UR5 ;  /* 0x00000023ff067299 */ /* 0x000fe60008011605 */
[----:B------:R-:W-:Y:S01]  /*5280*/  UMOV UR5, UR19 ;  /* 0x0000001300057c82 */ /* 0x000fe20008000000 */
[----:B------:R-:W-:Y:S02]  /*5290*/  USEL UR6, UR7, UR6, !UP5 ;  /* 0x0000000607067287 */ /* 0x000fe4000e800000 */
[----:B------:R-:W-:Y:S02]  /*52a0*/  USHF.R.U32.HI UR9, URZ, UR29, UR5 ;  /* 0x0000001dff097299 */ /* 0x000fe40008011605 */
[----:B------:R-:W-:Y:S01]  /*52b0*/  UIMAD.WIDE.U32 UR10, UR6, UR14, URZ ;  /* 0x0000000e060a72a5 */ /* 0x000fe2000f8e00ff */
[----:B------:R-:W-:Y:S02]  /*52c0*/  UMOV UR5, UR21 ;  /* 0x0000001500057c82 */ /* 0x000fe40008000000 */
[----:B------:R-:W-:Y:S03]  /*52d0*/  @UP4 USHF.R.U32.HI UR4, URZ, UR15, UR5 ;  /* 0x0000000fff044299 */ /* 0x000fe60008011605 */
[----:B------:R-:W-:Y:S01]  /*52e0*/  UMOV UR5, UR23 ;  /* 0x0000001700057c82 */ /* 0x000fe20008000000 */
[----:B------:R-:W-:Y:S02]  /*52f0*/  UIMAD UR4, UR40, UR4, URZ ;  /* 0x00000004280472a4 */ /* 0x000fe4000f8e02ff */
[----:B------:R-:W-:Y:S02]  /*5300*/  @UP4 USHF.R.U32.HI UR8, URZ, UR15, UR5 ;  /* 0x0000000fff084299 */ /* 0x000fe40008011605 */
[----:B------:R-:W-:Y:S02]  /*5310*/  USEL UR5, UR13, UR9, !UP6 ;  /* 0x000000090d057287 */ /* 0x000fe4000f000000 */
[----:B------:R-:W-:Y:S02]  /*5320*/  UIMAD UR9, UR40, UR8, URZ ;  /* 0x00000008280972a4 */ /* 0x000fe4000f8e02ff */
[----:B------:R-:W-:Y:S03]  /*5330*/  UISETP.GE.AND UP0, UPT, UR6, UR4, UPT ;  /* 0x000000040600728c */ /* 0x000fe6000bf06270 */
[----:B------:R-:W-:Y:S01]  /*5340*/  UMOV UR4, UR11 ;  /* 0x0000000b00047c82 */ /* 0x000fe20008000000 */
[----:B------:R-:W-:Y:S02]  /*5350*/  UISETP.GE.OR UP0, UPT, UR5, UR9, UP0 ;  /* 0x000000090500728c */ /* 0x000fe40008706670 */
[----:B------:R-:W-:Y:S02]  /*5360*/  USHF.R.U32.HI UR4, URZ, UR15, UR4 ;  /* 0x0000000fff047299 */ /* 0x000fe40008011604 */
[----:B------:R-:W-:Y:S02]  /*5370*/  UIMAD.WIDE.U32 UR10, UR5, UR14, URZ ;  /* 0x0000000e050a72a5 */ /* 0x000fe4000f8e00ff */
[----:B------:R-:W-:Y:S04]  /*5380*/  USEL UR12, UR6, UR4, !UP4 ;  /* 0x00000004060c7287 */ /* 0x000fe8000e000000 */
[----:B------:R-:W-:Y:S01]  /*5390*/  UIADD3 UR9, UPT, UPT, -UR12, URZ, URZ ;  /* 0x000000ff0c097290 */ /* 0x000fe2000fffe1ff */
[----:B------:R-:W-:Y:S02]  /*53a0*/  @!UP0 UMOV UR4, UR11 ;  /* 0x0000000b00048c82 */ /* 0x000fe40008000000 */
[----:B------:R-:W-:Y:S02]  /*53b0*/  @!UP0 USHF.R.U32.HI UR4, URZ, UR15, UR4 ;  /* 0x0000000fff048299 */ /* 0x000fe40008011604 */
[----:B------:R-:W-:Y:S02]  /*53c0*/  UIMAD UR9, UR40, UR9, UR6 ;  /* 0x00000009280972a4 */ /* 0x000fe4000f8e0206 */
[----:B------:R-:W-:Y:S04]  /*53d0*/  @!UP0 USEL UR4, UR5, UR4, !UP4 ;  /* 0x0000000405048287 */ /* 0x000fe8000e000000 */
[----:B------:R-:W-:Y:S02]  /*53e0*/  @!UP0 UIMAD UR9, UR8, UR9, UR4 ;  /* 0x00000009080982a4 */ /* 0x000fe4000f8e0204 */
[----:B------:R-:W-:Y:S02]  /*53f0*/  @!UP0 UIADD3 UR10, UPT, UPT, UR12, -UR4, URZ ;  /* 0x800000040c0a8290 */ /* 0x000fe4000fffe0ff */
[----:B------:R-:W-:Y:S02]  /*5400*/  UIADD3 UR4, UPT, UPT, -UR5, URZ, URZ ;  /* 0x000000ff05047290 */ /* 0x000fe4000fffe1ff */
[----:B------:R-:W-:Y:S02]  /*5410*/  UIADD3 UR8, UPT, UPT, -UR6, URZ, URZ ;  /* 0x000000ff06087290 */ /* 0x000fe4000fffe1ff */
[----:B------:R-:W-:Y:S02]  /*5420*/  @!UP0 UIMAD UR6, UR10, UR40, UR5 ;  /* 0x000000280a0682a4 */ /* 0x000fe4000f8e0205 */
[----:B------:R-:W-:Y:S02]  /*5430*/  UIMAD UR13, UR16, UR4, UR13 ;  /* 0x00000004100d72a4 */ /* 0x000fe4000f8e020d */
[----:B------:R-:W-:Y:S01]  /*5440*/  UIMAD UR7, UR30, UR8, UR7 ;  /* 0x000000081e0772a4 */ /* 0x000fe2000f8e0207 */
[----:B------:R-:W-:Y:S02]  /*5450*/  @!UP0 UMOV UR5, UR9 ;  /* 0x0000000900058c82 */ /* 0x000fe40008000000 */
[----:B------:R-:W-:Y:S02]  /*5460*/  UIMAD UR13, UR5, UR16, UR13 ;  /* 0x00000010050d72a4 */ /* 0x000fe4000f8e020d */
[----:B------:R-:W-:Y:S11]  /*5470*/  UIMAD UR7, UR6, UR30, UR7 ;  /* 0x0000001e060772a4 */ /* 0x000ff6000f8e0207 */
[----:B------:R-:W-:Y:S01]  /*5480*/  @!UPT UIADD3 URZ, UPT, UPT, URZ, URZ, URZ ;  /* 0x000000fffffff290 */ /* 0x000fe2000fffe0ff */
.L_x_100:
[----:B------:R-:W3:Y:S01]  /*5490*/  @!UP2 LDCU.128 UR20, c[0x0][0xb10] ;  /* 0x00016200ff14a7ac */ /* 0x000ee20008000c00 */
[C---:B------:R-:W-:Y:S02]  /*54a0*/  ISETP.NE.U32.AND P1, PT, R4.reuse, RZ, PT ;  /* 0x000000ff0400720c */ /* 0x040fe40003f25070 */
[----:B------:R-:W-:Y:S02]  /*54b0*/  ISETP.NE.U32.AND P0, PT, R4, RZ, PT ;  /* 0x000000ff0400720c */ /* 0x000fe40003f05070 */
[C---:B------:R-:W-:Y:S02]  /*54c0*/  ISETP.NE.AND.EX P1, PT, R5.reuse, RZ, PT, P1 ;  /* 0x000000ff0500720c */ /* 0x040fe40003f25310 */
[----:B------:R-:W-:Y:S01]  /*54d0*/  ISETP.NE.AND.EX P0, PT, R5, RZ, PT, P0 ;  /* 0x000000ff0500720c */ /* 0x000fe20003f05300 */
[----:B------:R-:W4:Y:S01]  /*54e0*/  @!UP2 LDCU UR5, c[0x0][0xb0c] ;  /* 0x00016180ff05a7ac */ /* 0x000f220008000800 */
[----:B------:R-:W-:Y:S01]  /*54f0*/  SHF.L.U32 R6, R15, 0x1f, RZ ;  /* 0x0000001f0f067819 */ /* 0x000fe200000006ff */
[----:B---3--:R-:W-:Y:S07]  /*5500*/  UIMAD.WIDE.U32 UR8, UR13, UR20, URZ ;  /* 0x000000140d0872a5 */ /* 0x008fee000f8e00ff */
[----:B------:R-:W-:Y:S01]  /*5510*/  @!UP2 UMOV UR4, UR9 ;  /* 0x000000090004ac82 */ /* 0x000fe20008000000 */
[----:B----4-:R-:W-:Y:S02]  /*5520*/  @!UP2 UISETP.NE.AND UP0, UPT, UR5, 0x1, UPT ;  /* 0x000000010500a88c */ /* 0x010fe4000bf05270 */
[----:B------:R-:W-:Y:S02]  /*5530*/  @!UP2 USHF.R.U32.HI UR4, URZ, UR21, UR4 ;  /* 0x00000015ff04a299 */ /* 0x000fe40008011604 */
[----:B------:R-:W-:Y:S02]  /*5540*/  UIMAD.WIDE.U32 UR8, UR7, UR23, URZ ;  /* 0x00000017070872a5 */ /* 0x000fe4000f8e00ff */
[----:B------:R-:W-:Y:S02]  /*5550*/  @!UP2 USEL UR10, UR13, UR4, !UP0 ;  /* 0x000000040d0aa287 */ /* 0x000fe4000c000000 */
[----:B------:R-:W-:Y:S03]  /*5560*/  @!UP2 UISETP.NE.AND UP0, UPT, UR22, 0x1, UPT ;  /* 0x000000011600a88c */ /* 0x000fe6000bf05270 */
[----:B------:R-:W-:Y:S02]  /*5570*/  @!UP2 UMOV UR6, UR9 ;  /* 0x000000090006ac82 */ /* 0x000fe40008000000 */
[----:B------:R-:W3:Y:S02]  /*5580*/  @!UP2 LDCU UR4, c[0x0][0xb20] ;  /* 0x00016400ff04a7ac */ /* 0x000ee40008000800 */
[----:B---3--:R-:W-:Y:S04]  /*5590*/  @!UP2 USHF.R.U32.HI UR6, URZ, UR4, UR6 ;  /* 0x00000004ff06a299 */ /* 0x008fe80008011606 */
[----:B------:R-:W-:Y:S04]  /*55a0*/  @!UP2 USEL UR6, UR7, UR6, !UP0 ;  /* 0x000000060706a287 */ /* 0x000fe8000c000000 */
[----:B------:R-:W-:Y:S02]  /*55b0*/  @!UP2 UIADD3 UR4, UPT, UPT, -UR10, UR6, URZ ;  /* 0x000000060a04a290 */ /* 0x000fe4000fffe1ff */
[----:B------:R-:W-:Y:S02]  /*55c0*/  @!UP2 UIADD3 UR6, UPT, UPT, UR10, -UR6, URZ ;  /* 0x800000060a06a290 */ /* 0x000fe4000fffe0ff */
[----:B------:R-:W-:Y:S02]  /*55d0*/  @!UP2 UIMAD UR13, UR4, UR5, UR13 ;  /* 0x00000005040da2a4 */ /* 0x000fe4000f8e020d */
[----:B------:R-:W-:Y:S01]  /*55e0*/  @!UP2 UIMAD UR7, UR6, UR22, UR7 ;  /* 0x000000160607a2a4 */ /* 0x000fe2000f8e0207 */
[----:B------:R-:W-:Y:S11]  /*55f0*/  BRA.U UP3, `(.L_x_101) ;  /* 0x0000000103107547 */ /* 0x000ff6000b800000 */
[----:B------:R-:W-:Y:S04]  /*5600*/  MOV R7, UR34 ;  /* 0x0000002200077c02 */ /* 0x000fe80008000f00 */
[----:B------:R-:W-:Y:S04]  /*5610*/  SHF.L.U32 R7, R7, 0x1f, RZ ;  /* 0x0000001f07077819 */ /* 0x000fe800000006ff */
[----:B------:R-:W3:Y:S02]  /*5620*/  SYNCS.PHASECHK.TRANS64.TRYWAIT P2, [UR17+0x1c8], R7 ;  /* 0x0001c807ff0075a7 */ /* 0x000ee40008041111 */
[----:B---3--:R-:W-:Y:S05]  /*5630*/  @!P2 BRA `(.L_x_102) ;  /* 0x000000300064a947 */ /* 0x008fea0003800000 */
.L_x_101:
[----:B------:R-:W-:Y:S05]  /*5640*/  @!P1 BRA `(.L_x_103) ;  /* 0x0000000000309947 */ /* 0x000fea0003800000 */
[----:B------:R-:W-:Y:S01]  /*5650*/  ISETP.NE.U32.AND P1, PT, R2, RZ, PT ;  /* 0x000000ff0200720c */ /* 0x000fe20003f25070 */
[----:B------:R-:W3:Y:S01]  /*5660*/  LDCU.64 UR4, c[0x0][0x358] ;  /* 0x00006b00ff0477ac */ /* 0x000ee20008000a00 */
[----:B------:R-:W-:Y:S02]  /*5670*/  IMAD.MOV.U32 R79, RZ, RZ, 0x1 ;  /* 0x00000001ff4f7424 */ /* 0x000fe400078e00ff */
[----:B------:R-:W-:Y:S11]  /*5680*/  ISETP.NE.AND.EX P1, PT, R3, RZ, PT, P1 ;  /* 0x000000ff0300720c */ /* 0x000ff60003f25310 */
[----:B------:R-:W-:Y:S02]  /*5690*/  @!UPT UIADD3 URZ, UPT, UPT, URZ, URZ, URZ ;  /* 0x000000fffffff290 */ /* 0x000fe4000fffe0ff */
[----:B------:R-:W4:Y:S01]  /*56a0*/  @P1 LDC.64 R8, c[0x0][0x888] ;  /* 0x00022200ff081b82 */ /* 0x000f220000000a00 */
[----:B-1----:R-:W-:Y:S04]  /*56b0*/  @P1 IMAD R0, R4, UR36, RZ ;  /* 0x0000002404001c24 */ /* 0x002fe8000f8e02ff */
[----:B----4-:R-:W-:Y:S04]  /*56c0*/  @P1 IMAD.WIDE R8, R0, 0x4, R8 ;  /* 0x0000000400081825 */ /* 0x010fe800078e0208 */
[----:B------:R-:W-:Y:S01]  /*56d0*/  HFMA2 R0, -RZ, RZ, 0, 5.9604644775390625e-08 ;  /* 0x00000001ff007431 */ /* 0x000fe200000001ff */
[----:B---3-5:R3:W5:Y:S04]  /*56e0*/  @P1 LDG.E R39, desc[UR4][R8.64] ;  /* 0x0000000408271981 */ /* 0x028768000c1e1900 */
[----:B------:R-:W-:Y:S01]  /*56f0*/  @!P1 PRMT R79, R0, 0x7610, R79 ;  /* 0x00007610004f9816 */ /* 0x000fe2000000004f */
[----:B---3--:R-:W4:Y:S06]  /*5700*/  @!P1 LDC R39, c[0x0][0x880] ;  /* 0x00022000ff279b82 */ /* 0x008f2c0000000800 */
.L_x_103:
[----:B----45:R-:W-:Y:S01]  /*5710*/  @!P0 FSETP.EQ.AND P1, PT, R39, RZ, PT ;  /* 0x000000ff2700820b */ /* 0x030fe20003f22000 */
[----:B------:R-:W-:Y:S01]  /*5720*/  @!UPT UIADD3 URZ, UPT, UPT, URZ, URZ, URZ ;  /* 0x000000fffffff290 */ /* 0x000fe2000fffe0ff */
[----:B------:R-:W-:Y:S11]  /*5730*/  @!P0 BRA `(.L_x_104) ;  /* 0x0000000000188947 */ /* 0x000ff60003800000 */
[----:B------:R-:W-:Y:S02]  /*5740*/  LOP3.LUT P0, RZ, R79, 0xff, RZ, 0xc0, !PT ;  /* 0x000000ff4fff7812 */ /* 0x000fe4000780c0ff */
[----:B------:R-:W-:Y:S04]  /*5750*/  ISETP.NE.U32.AND P1, PT, R2, RZ, PT ;  /* 0x000000ff0200720c */ /* 0x000fe80003f25070 */
[----:B------:R-:W-:Y:S04]  /*5760*/  ISETP.NE.AND.EX P1, PT, R3, RZ, PT, P1 ;  /* 0x000000ff0300720c */ /* 0x000fe80003f25310 */
[----:B------:R-:W-:Y:S03]  /*5770*/  PLOP3.LUT P1, PT, P1, PT, PT, 0x8, 0x80 ;  /* 0x000000000080781c */ /* 0x000fe60000f2e170 */
[----:B------:R-:W-:Y:S11]  /*5780*/  @P0 FSETP.EQ.AND P1, PT, R39, RZ, PT ;  /* 0x000000ff2700020b */ /* 0x000ff60003f22000 */
[----:B------:R-:W-:Y:S02]  /*5790*/  @!UPT UIADD3 URZ, UPT, UPT, URZ, URZ, URZ ;  /* 0x000000fffffff290 */ /* 0x000fe4000fffe0ff */
.L_x_104:
[----:B------:R-:W3:Y:S01]  /*57a0*/  SYNCS.PHASECHK.TRANS64.TRYWAIT P0, [UR17+0x1b8], R6 ;  /* 0x0001b806ff0075a7 */ /* 0x000ee20008001111 */
[----:B------:R-:W-:Y:S02]  /*57b0*/  ELECT P2, URZ, PT ;  /* 0x0000000000ff782f */ /* 0x000fe40003840000 */
[----:B------:R-:W-:Y:S01]  /*57c0*/  IADD3 R14, PT, PT, R14, 0x1, RZ ;  /* 0x000000010e0e7810 */ /* 0x000fe20007ffe0ff */
[----:B---3--:R-:W-:Y:S10]  /*57d0*/  @!P0 BRA `(.L_x_105) ;  /* 0x0000003000148947 */ /* 0x008ff40003800000 */
.L_x_202:
[----:B------:R-:W-:Y:S01]  /*57e0*/  PLOP3.LUT P1, PT, P1, P2, PT, 0xf2, 0x2f ;  /* 0x00000000002f781c */ /* 0x000fe20000f25e72 */
[----:B------:R-:W-:Y:S01]  /*57f0*/  UMOV UR18, 0x0 ;  /* 0x0000000000127882 */ /* 0x000fe20000000000 */
[----:B------:R-:W-:Y:S01]  /*5800*/  UMOV UR19, 0x10000000 ;  /* 0x1000000000137882 */ /* 0x000fe20000000000 */
[----:B------:R-:W-:Y:S01]  /*5810*/  UMOV UR12, UR36 ;  /* 0x00000024000c7c82 */ /* 0x000fe20008000000 */
[----:B------:R-:W-:Y:S01]  /*5820*/  LOP3.LUT R15, R15, 0x1, RZ, 0x3c, !PT ;  /* 0x000000010f0f7812 */ /* 0x000fe200078e3cff */
[----:B------:R-:W-:Y:S01]  /*5830*/  UPLOP3.LUT UP3, UPT, UPT, UPT, UPT, 0x80, 0x8 ;  /* 0x000000000008789c */ /* 0x000fe20003f6f070 */
[----:B------:R-:W-:Y:S07]  /*5840*/  UMOV UR36, UR24 ;  /* 0x0000001800247c82 */ /* 0x000fee0008000000 */
[----:B-1----:R-:W-:Y:S01]  /*5850*/  @!P1 IADD3 R6, P0, PT, R16, 0x580, RZ ;  /* 0x0000058010069810 */ /* 0x002fe20007f1e0ff */
[----:B------:R-:W-:Y:S03]  /*5860*/  VOTEU.ALL UP0, P1 ;  /* 0x0000000000ff7886 */ /* 0x000fe60000800000 */
[----:B------:R-:W-:Y:S01]  /*5870*/  @!P1 R2UR UR5, R6 ;  /* 0x00000000060592ca */ /* 0x000fe200000e0000 */
[----:B------:R-:W-:Y:S01]  /*5880*/  @!P1 IMAD.X R0, RZ, RZ, R17, P0 ;  /* 0x000000ffff009224 */ /* 0x000fe200000e0611 */
[----:B------:R-:W-:Y:S01]  /*5890*/  @!UP0 USHF.L.U32 UR10, UR45, 0x6, URZ ;  /* 0x000000062d0a8899 */ /* 0x000fe200080006ff */
[----:B------:R-:W-:Y:S01]  /*58a0*/  ISETP.NE.AND P0, PT, R14, 0x2, PT ;  /* 0x000000020e00780c */ /* 0x000fe20003f05270 */
[----:B------:R-:W-:Y:S02]  /*58b0*/  @!UP0 USHF.L.U32 UR11, UR46, 0x6, URZ ;  /* 0x000000062e0b8899 */ /* 0x000fe400080006ff */
[----:B------:R-:W-:Y:S01]  /*58c0*/  @!P1 R2UR UR4, R0 ;  /* 0x00000000000492ca */ /* 0x000fe200000e0000 */
[----:B------:R-:W-:Y:S01]  /*58d0*/  @!UP0 UIADD3 UR8, UPT, UPT, UR17, 0x400, URZ ;  /* 0x0000040011088890 */ /* 0x000fe2000fffe0ff */
[----:B------:R-:W-:Y:S01]  /*58e0*/  SEL R0, RZ, 0x1, P0 ;  /* 0x00000001ff007807 */ /* 0x000fe20000000000 */
[----:B------:R-:W-:Y:S01]  /*58f0*/  @!UP0 UIADD3 UR9, UPT, UPT, UR17, 0x1b0, URZ ;  /* 0x000001b011098890 */ /* 0x000fe2000fffe0ff */
[----:B------:R-:W-:Y:S01]  /*5900*/  SEL R14, R14, RZ, P0 ;  /* 0x000000ff0e0e7207 */ /* 0x000fe20000000000 */
[----:B------:R-:W-:Y:S01]  /*5910*/  VOTEU.ALL UP0, P1 ;  /* 0x0000000000ff7886 */ /* 0x000fe20000800000 */
[----:B------:R-:W-:Y:S01]  /*5920*/  LOP3.LUT R13, R13, R0, RZ, 0x3c, !PT ;  /* 0x000000000d0d7212 */ /* 0x000fe200078e3cff */
[----:B------:R-:W-:Y:S01]  /*5930*/  IMAD.U32 R6, RZ, RZ, UR5 ;  /* 0x00000005ff067e24 */ /* 0x000fe2000f8e00ff */
[----:B------:R-:W-:Y:S02]  /*5940*/  UIADD3 UR45, UPT, UPT, UR7, UR60, URZ ;  /* 0x0000003c072d7290 */ /* 0x000fe4000fffe0ff */
[----:B------:R-:W-:Y:S03]  /*5950*/  UIADD3 UR46, UPT, UPT, UR13, UR57, URZ ;  /* 0x000000390d2e7290 */ /* 0x000fe6000fffe0ff */
[----:B------:R-:W-:Y:S01]  /*5960*/  IMAD.U32 R7, RZ, RZ, UR4 ;  /* 0x00000004ff077e24 */ /* 0x000fe2000f8e00ff */
[----:B------:R-:W-:Y:S04]  /*5970*/  @!P1 R2UR UR4, R6 ;  /* 0x00000000060492ca */ /* 0x000fe800000e0000 */
[----:B------:R-:W-:Y:S11]  /*5980*/  @!P1 R2UR UR5, R7 ;  /* 0x00000000070592ca */ /* 0x000ff600000e0000 */
[----:B------:R-:W-:Y:S02]  /*5990*/  @!UPT UIADD3 URZ, UPT, UPT, URZ, URZ, URZ ;  /* 0x000000fffffff290 */ /* 0x000fe4000fffe0ff */
[----:B------:R3:W-:Y:S01]  /*59a0*/  @!UP0 UTMALDG.3D [UR8], [UR4], desc[UR18] ;  /* 0x00001208040085b4 */ /* 0x0007e20008011000 */
[----:B------:R3:W-:Y:S01]  /*59b0*/  @!P1 SYNCS.ARRIVE.TRANS64.RED.A0TR RZ, [UR17+0x1b0], R12 ;  /* 0x0001b00cffff99a7 */ /* 0x0007e20008300411 */
[----:B------:R-:W-:Y:S01]  /*59c0*/  SYNCS.ARRIVE.TRANS64.RED.A1T0 RZ, [UR48], RZ ;  /* 0x000000ffffff79a7 */ /* 0x000fe20008100430 */
[----:B------:R-:W-:Y:S05]  /*59d0*/  BRA.U UP1, `(.L_x_106) ;  /* 0xfffffff5018c7547 */ /* 0x000fea000b83ffff */
[----:B------:R-:W-:Y:S07]  /*59e0*/  MOV R0, UR17 ;  /* 0x0000001100007c02 */ /* 0x000fee0008000f00 */
.L_x_107:
[----:B-1----:R-:W-:-:S04]  /*59f0*/  SHF.L.U32 R2, R15, 0x1f, RZ ;  /* 0x0000001f0f027819 */ /* 0x002fc800000006ff */
[----:B------:R1:W4:Y:S03]  /*5a00*/  SYNCS.PHASECHK.TRANS64.TRYWAIT P0, [R0+URZ+0x1b8], R2 ;  /* 0x0001b802000075a7 */ /* 0x00032600080011ff */
[----:B----4-:R-:W-:Y:S05]  /*5a10*/  @!P0 NANOSLEEP.SYNCS 0x989680 ;  /* 0x009896800000895d */ /* 0x010fea0003900000 */
[----:B------:R-:W4:Y:S02]  /*5a20*/  @!P0 SYNCS.PHASECHK.TRANS64 P0, [R0+URZ+0x1b8], R2 ;  /* 0x0001b802000085a7 */ /* 0x000f2400080010ff */
[----:B--234-:R-:W-:Y:S05]  /*5a30*/  @P0 EXIT ;  /* 0x000000000000094d */ /* 0x01cfea0003800000 */
[----:B------:R-:W-:Y:S05]  /*5a40*/  BRA `(.L_x_107) ;  /* 0xfffffffc00e87947 */ /* 0x000fea000383ffff */
.L_x_98:
[----:B------:R-:W-:-:S06]  /*5a50*/  UISETP.GE.AND UP0, UPT, UR22, 0x4, UPT ;  /* 0x000000041600788c */ /* 0x000fcc000bf06270 */
[----:B------:R-:W-:-:S13]  /*5a60*/  PLOP3.LUT P0, PT, PT, PT, UP0, 0x80, 0x8 ;  /* 0x000000000008781c */ /* 0x000fda0003f0f008 */
[----:B-1----:R-:W-:Y:S05]  /*5a70*/  @!P0 EXIT ;  /* 0x000000000000894d */ /* 0x002fea0003800000 */
[----:B------:R-:W-:Y:S01]  /*5a80*/  BAR.SYNC.DEFER_BLOCKING 0x6, 0xa0 ;  /* 0x0182800000007b1d */ /* 0x000fe20000010000 */
[C---:B------:R-:W-:Y:S02]  /*5a90*/  IMAD.SHL.U32 R7, R76.reuse, 0x40, RZ ;  /* 0x000000404c077824 */ /* 0x040fe400078e00ff */
[----:B------:R-:W-:Y:S02]  /*5aa0*/  HFMA2 R81, -RZ, RZ, 0, 0 ;  /* 0x00000000ff517431 */ /* 0x000fe400000001ff */
[C---:B------:R-:W-:Y:S01]  /*5ab0*/  IMAD.SHL.U32 R4, R76.reuse, 0x20, RZ ;  /* 0x000000204c047824 */ /* 0x040fe200078e00ff */
[----:B------:R-:W-:Y:S01]  /*5ac0*/  CS2R R82, SRZ ;  /* 0x0000000000527805 */ /* 0x000fe2000001ff00 */
[----:B------:R-:W-:Y:S01]  /*5ad0*/  IMAD.SHL.U32 R6, R76, 0x2, RZ ;  /* 0x000000024c067824 */ /* 0x000fe200078e00ff */
[----:B------:R-:W-:Y:S01]  /*5ae0*/  UMOV UR44, 0x400 ;  /* 0x00000400002c7882 */ /* 0x000fe20000000000 */
[----:B------:R-:W-:Y:S01]  /*5af0*/  LOP3.LUT R5, R7, 0x180, RZ, 0xc0, !PT ;  /* 0x0000018007057812 */ /* 0x000fe200078ec0ff */
[----:B------:R-:W-:Y:S01]  /*5b00*/  ULEA UR44, UR48, UR44, 0x18 ;  /* 0x0000002c302c7291 */ /* 0x000fe2000f8ec0ff */
[----:B------:R-:W-:Y:S01]  /*5b10*/  LOP3.LUT R4, R4, 0xc00, RZ, 0xc0, !PT ;  /* 0x00000c0004047812 */ /* 0x000fe200078ec0ff */
[----:B------:R-:W1:Y:S01]  /*5b20*/  LDC.64 R72, c[0x0][0x888] ;  /* 0x00022200ff487b82 */ /* 0x000e620000000a00 */
[----:B------:R-:W-:Y:S01]  /*5b30*/  LOP3.LUT R6, R5, 0x20, R6, 0xf8, !PT ;  /* 0x0000002005067812 */ /* 0x000fe200078ef806 */
[----:B------:R-:W-:Y:S01]  /*5b40*/  IMAD.SHL.U32 R5, R76, 0x8, RZ ;  /* 0x000000084c057824 */ /* 0x000fe200078e00ff */
[----:B------:R-:W-:Y:S01]  /*5b50*/  LOP3.LUT R4, R4, 0x40, R7, 0xf8, !PT ;  /* 0x0000004004047812 */ /* 0x000fe200078ef807 */
[----:B------:R-:W-:Y:S01]  /*5b60*/  IMAD.U32 R37, R76, 0x10000, RZ ;  /* 0x000100004c257824 */ /* 0x000fe200078e00ff */
[----:B------:R-:W-:Y:S01]  /*5b70*/  UIADD3 UR4, UPT, UPT, UR44, 0x1400, URZ ;  /* 0x000014002c047890 */ /* 0x000fe2000fffe0ff */
[----:B------:R-:W-:Y:S01]  /*5b80*/  IMAD.MOV.U32 R36, RZ, RZ, RZ ;  /* 0x000000ffff247224 */ /* 0x000fe200078e00ff */
[----:B------:R-:W-:Y:S01]  /*5b90*/  LOP3.LUT R5, R6, 0x30, R5, 0x78, !PT ;  /* 0x0000003006057812 */ /* 0x000fe200078e7805 */
[----:B------:R-:W2:Y:S01]  /*5ba0*/  LDC.64 R74, c[0x0][0x890] ;  /* 0x00022400ff4a7b82 */ /* 0x000ea20000000a00 */
[----:B------:R-:W-:Y:S01]  /*5bb0*/  LOP3.LUT R4, R4, 0x200, R7, 0xf8, !PT ;  /* 0x0000020004047812 */ /* 0x000fe200078ef807 */
[----:B------:R-:W-:Y:S01]  /*5bc0*/  IMAD.MOV.U32 R84, RZ, RZ, RZ ;  /* 0x000000ffff547224 */ /* 0x000fe200078e00ff */
[----:B------:R-:W-:Y:S01]  /*5bd0*/  LOP3.LUT R37, R37, 0x600000, RZ, 0xc0, !PT ;  /* 0x0060000025257812 */ /* 0x000fe200078ec0ff */
[----:B------:R-:W-:Y:S01]  /*5be0*/  IMAD.U32 R85, RZ, RZ, UR4 ;  /* 0x00000004ff557e24 */ /* 0x000fe2000f8e00ff */
[----:B------:R-:W-:Y:S01]  /*5bf0*/  LOP3.LUT R78, R4, R5, RZ, 0xfc, !PT ;  /* 0x00000005044e7212 */ /* 0x000fe200078efcff */
[----:B------:R-:W3:Y:S01]  /*5c00*/  LDS R0, [UR44+0x280] ;  /* 0x0002802cff007984 */ /* 0x000ee20008000800 */
[----:B------:R-:W-:Y:S01]  /*5c10*/  IMAD.SHL.U32 R4, R76, 0x10, RZ ;  /* 0x000000104c047824 */ /* 0x000fe200078e00ff */
[----:B------:R-:W4:Y:S01]  /*5c20*/  LDC.64 R70, c[0x0][0x8b0] ;  /* 0x00022c00ff467b82 */ /* 0x000f220000000a00 */
[----:B------:R-:W-:Y:S01]  /*5c30*/  IADD3 R77, PT, PT, R78, UR44, RZ ;  /* 0x0000002c4e4d7c10 */ /* 0x000fe2000fffe0ff */
[----:B------:R-:W1:Y:S02]  /*5c40*/  LDCU UR50, c[0x0][0x370] ;  /* 0x00006e00ff3277ac */ /* 0x000e640008000800 */
[----:B------:R-:W-:Y:S01]  /*5c50*/  LOP3.LUT R4, R4, 0x20, RZ, 0xc0, !PT ;  /* 0x0000002004047812 */ /* 0x000fe200078ec0ff */
[----:B------:R-:W1:Y:S03]  /*5c60*/  LDCU.64 UR62, c[0x0][0x348] ;  /* 0x00006900ff3e77ac */ /* 0x000e660008000a00 */
[----:B------:R-:W1:Y:S01]  /*5c70*/  LDC.64 R68, c[0x0][0x8a8] ;  /* 0x00022a00ff447b82 */ /* 0x000e620000000a00 */
[----:B------:R-:W-:Y:S01]  /*5c80*/  IADD3 R77, PT, PT, -R4, 0x400, R77 ;  /* 0x00000400044d7810 */ /* 0x000fe20007ffe14d */
[----:B------:R-:W1:Y:S01]  /*5c90*/  LDCU UR41, c[0x0][0xb0c] ;  /* 0x00016180ff2977ac */ /* 0x000e620008000800 */
[----:B------:R-:W1:Y:S01]  /*5ca0*/  LDCU UR39, c[0x0][0xb30] ;  /* 0x00016600ff2777ac */ /* 0x000e620008000800 */
[----:B------:R-:W1:Y:S01]  /*5cb0*/  LDCU.64 UR58, c[0x0][0x888] ;  /* 0x00011100ff3a77ac */ /* 0x000e620008000a00 */
[----:B------:R-:W1:Y:S01]  /*5cc0*/  LDCU.64 UR42, c[0x0][0xb28] ;  /* 0x00016500ff2a77ac */ /* 0x000e620008000a00 */
[----:B------:R-:W1:Y:S01]  /*5cd0*/  LDCU.128 UR52, c[0x0][0xb10] ;  /* 0x00016200ff3477ac */ /* 0x000e620008000c00 */
[----:B------:R-:W1:Y:S01]  /*5ce0*/  LDCU UR49, c[0x0][0x374] ;  /* 0x00006e80ff3177ac */ /* 0x000e620008000800 */
[----:B------:R-:W-:Y:S01]  /*5cf0*/  UIADD3 UR56, UPT, UPT, UR44, 0x400, URZ ;  /* 0x000004002c387890 */ /* 0x000fe2000fffe0ff */
[----:B---3--:R-:W-:-:S11]  /*5d00*/  IMAD.IADD R37, R0, 0x1, R37 ;  /* 0x0000000100257824 */ /* 0x008fd600078e0225 */
.L_x_125:
[----:B------:R-:W-:Y:S02]  /*5d10*/  LEA R3, R81, UR44, 0x3 ;  /* 0x0000002c51037c11 */ /* 0x000fe4000f8e18ff */
[----:B------:R-:W-:Y:S02]  /*5d20*/  SHF.L.U32 R0, R83, 0x1f, RZ ;  /* 0x0000001f53007819 */ /* 0x000fe400000006ff */
[----:B-1----:R-:W-:Y:S02]  /*5d30*/  LEA R4, R81, UR44, 0x4 ;  /* 0x0000002c51047c11 */ /* 0x002fe4000f8e20ff */
[----:B------:R-:W3:Y:S02]  /*5d40*/  SYNCS.PHASECHK.TRANS64.TRYWAIT P0, [R3+URZ+0x1d0], R0 ;  /* 0x0001d000030075a7 */ /* 0x000ee400080011ff */
[----:B--23--:R-:W-:Y:S05]  /*5d50*/  @!P0 BRA `(.L_x_108) ;  /* 0x0000002800cc8947 */ /* 0x00cfea0003800000 */
.L_x_203:
[----:B------:R-:W1:Y:S01]  /*5d60*/  LDS.128 R4, [R4+0x260] ;  /* 0x0002600004047984 */ /* 0x000e620000000c00 */
[----:B------:R-:W-:Y:S01]  /*5d70*/  UISETP.GE.AND UP0, UPT, UR40, 0x1, UPT ;  /* 0x000000012800788c */ /* 0x000fe2000bf06270 */
[----:B------:R-:W-:Y:S01]  /*5d80*/  @!PT LDS RZ, [RZ] ;  /* 0x00000000fffff984 */ /* 0x000fe20000000800 */
[----:B------:R-:W-:Y:S01]  /*5d90*/  @!PT LDS RZ, [RZ] ;  /* 0x00000000fffff984 */ /* 0x000fe20000000800 */
[----:B------:R-:W-:Y:S01]  /*5da0*/  @!PT LDS RZ, [RZ] ;  /* 0x00000000fffff984 */ /* 0x000fe20000000800 */
[----:B------:R-:W-:Y:S01]  /*5db0*/  @!PT LDS RZ, [RZ] ;  /* 0x00000000fffff984 */ /* 0x000fe20000000800 */
[----:B------:R2:W-:Y:S06]  /*5dc0*/  MEMBAR.ALL.CTA ;  /* 0x0000000000007992 */ /* 0x0005ec0000008000 */
[----:B--2---:R-:W2:Y:S01]  /*5dd0*/  FENCE.VIEW.ASYNC.S ;  /* 0x00000000000073c6 */ /* 0x004ea20000000000 */
[----:B-1----:R-:W-:Y:S11]  /*5de0*/  LOP3.LUT P0, RZ, R6, 0x1, RZ, 0xc0, !PT ;  /* 0x0000000106ff7812 */ /* 0x002ff6000780c0ff */
[----:B------:R-:W-:Y:S02]  /*5df0*/  @!UPT UIADD3 URZ, UPT, UPT, URZ, URZ, URZ ;  /* 0x000000fffffff290 */ /* 0x000fe4000fffe0ff */
[----:B--2---:R-:W-:Y:S01]  /*5e00*/  VOTEU.ANY UP1, P0 ;  /* 0x0000000000ff7886 */ /* 0x004fe20000020100 */
[----:B------:R-:W-:Y:S01]  /*5e10*/  PLOP3.LUT P0, PT, PT, PT, UP1, 0x80, 0x8 ;  /* 0x000000000008781c */ /* 0x000fe20003f0f018 */
[----:B------:R-:W-:Y:S11]  /*5e20*/  UP2UR UR47, UPR, URZ, 0x2 ;  /* 0x00000002ff2f7883 */ /* 0x000ff60008000000 */
[----:B------:R-:W-:Y:S01]  /*5e30*/  @!UPT UIADD3 URZ, UPT, UPT, URZ, URZ, URZ ;  /* 0x000000fffffff290 */ /* 0x000fe2000fffe0ff */
        /* <DEDUP_REMOVED lines=13> */
[----:B------:R-:W2:Y:S01]  /*5f10*/  LDCU UR12, c[0x0][0xb20] ;  /* 0x00016400ff0c77ac */ /* 0x000ea20008000800 */
[----:B------:R-:W-:Y:S02]  /*5f20*/  UIMAD.WIDE.U32 UR4, UR49, UR55, URZ ;  /* 0x00000037310472a5 */ /* 0x000fe4000f8e00ff */
[----:B------:R-:W-:Y:S02]  /*5f30*/  UIMAD.WIDE.U32 UR6, UR50, UR52, URZ ;  /* 0x00000034320672a5 */ /* 0x000fe4000f8e00ff */
[----:B------:R-:W-:Y:S02]  /*5f40*/  UISETP.NE.AND UP0, UPT, UR54, 0x1, UPT ;  /* 0x000000013600788c */ /* 0x000fe4000bf05270 */
[----:B------:R-:W-:Y:S02]  /*5f50*/  UIMAD.WIDE.U32 UR8, UR37, UR55, URZ ;  /* 0x00000037250872a5 */ /* 0x000fe4000f8e00ff */
[----:B------:R-:W-:Y:S02]  /*5f60*/  UIMAD.WIDE.U32 UR10, UR38, UR52, URZ ;  /* 0x00000034260a72a5 */ /* 0x000fe4000f8e00ff */
[----:B------:R-:W-:Y:S02]  /*5f70*/  UISETP.NE.AND UP1, UPT, UR41, 0x1, UPT ;  /* 0x000000012900788c */ /* 0x000fe4000bf25270 */
[----:B------:R-:W-:Y:S01]  /*5f80*/  UISETP.NE.AND UP2, UPT, UR40, 0x1, UPT ;  /* 0x000000012800788c */ /* 0x000fe2000bf45270 */
[----:B------:R-:W-:Y:S02]  /*5f90*/  UMOV UR4, UR5 ;  /* 0x0000000500047c82 */ /* 0x000fe40008000000 */
[----:B--2---:R-:W-:Y:S03]  /*5fa0*/  USHF.R.U32.HI UR5, URZ, UR12, UR4 ;  /* 0x0000000cff057299 */ /* 0x004fe60008011604 */
[----:B------:R-:W-:Y:S02]  /*5fb0*/  UMOV UR4, UR7 ;  /* 0x0000000700047c82 */ /* 0x000fe40008000000 */
[----:B------:R-:W-:Y:S02]  /*5fc0*/  USHF.R.U32.HI UR7, URZ, UR53, UR4 ;  /* 0x00000035ff077299 */ /* 0x000fe40008011604 */
[----:B------:R-:W-:Y:S02]  /*5fd0*/  USEL UR4, UR49, UR5, !UP0 ;  /* 0x0000000531047287 */ /* 0x000fe4000c000000 */
[----:B------:R-:W-:Y:S01]  /*5fe0*/  USEL UR7, UR50, UR7, !UP1 ;  /* 0x0000000732077287 */ /* 0x000fe2000c800000 */
[----:B------:R-:W-:Y:S01]  /*5ff0*/  UMOV UR5, UR9 ;  /* 0x0000000900057c82 */ /* 0x000fe20008000000 */
[----:B------:R-:W-:Y:S02]  /*6000*/  UIMAD.WIDE.U32 UR8, UR4, UR42, URZ ;  /* 0x0000002a040872a5 */ /* 0x000fe4000f8e00ff */
[----:B------:R-:W-:Y:S03]  /*6010*/  USHF.R.U32.HI UR6, URZ, UR12, UR5 ;  /* 0x0000000cff067299 */ /* 0x000fe60008011605 */
[----:B------:R-:W-:Y:S01]  /*6020*/  UMOV UR5, UR11 ;  /* 0x0000000b00057c82 */ /* 0x000fe20008000000 */
[----:B------:R-:W-:Y:S02]  /*6030*/  UIMAD.WIDE.U32 UR10, UR7, UR42, URZ ;  /* 0x0000002a070a72a5 */ /* 0x000fe4000f8e00ff */
[----:B------:R-:W-:Y:S02]  /*6040*/  USHF.R.U32.HI UR12, URZ, UR53, UR5 ;  /* 0x00000035ff0c7299 */ /* 0x000fe40008011605 */
[----:B------:R-:W-:Y:S01]  /*6050*/  USEL UR6, UR37, UR6, !UP0 ;  /* 0x0000000625067287 */ /* 0x000fe2000c000000 */
[----:B------:R-:W-:Y:S02]  /*6060*/  UMOV UR5, UR9 ;  /* 0x0000000900057c82 */ /* 0x000fe40008000000 */
[----:B------:R-:W-:Y:S01]  /*6070*/  UMOV UR10, UR11 ;  /* 0x0000000b000a7c82 */ /* 0x000fe20008000000 */
[----:B------:R-:W-:Y:S02]  /*6080*/  @UP2 USHF.R.U32.HI UR4, URZ, UR43, UR5 ;  /* 0x0000002bff042299 */ /* 0x000fe40008011605 */
[----:B------:R-:W-:Y:S02]  /*6090*/  @UP2 USHF.R.U32.HI UR7, URZ, UR43, UR10 ;  /* 0x0000002bff072299 */ /* 0x000fe4000801160a */
[----:B------:R-:W-:Y:S02]  /*60a0*/  UIMAD UR4, UR40, UR4, URZ ;  /* 0x00000004280472a4 */ /* 0x000fe4000f8e02ff */
[----:B------:R-:W-:Y:S02]  /*60b0*/  UIMAD.WIDE.U32 UR10, UR6, UR42, URZ ;  /* 0x0000002a060a72a5 */ /* 0x000fe4000f8e00ff */
[----:B------:R-:W-:Y:S02]  /*60c0*/  USEL UR5, UR38, UR12, !UP1 ;  /* 0x0000000c26057287 */ /* 0x000fe4000c800000 */
[----:B------:R-:W-:Y:S02]  /*60d0*/  UIMAD UR8, UR40, UR7, URZ ;  /* 0x00000007280872a4 */ /* 0x000fe4000f8e02ff */
[----:B------:R-:W-:Y:S03]  /*60e0*/  UISETP.GE.AND UP0, UPT, UR6, UR4, UPT ;  /* 0x000000040600728c */ /* 0x000fe6000bf06270 */
[----:B------:R-:W-:Y:S01]  /*60f0*/  UMOV UR4, UR11 ;  /* 0x0000000b00047c82 */ /* 0x000fe20008000000 */
[----:B------:R-:W-:Y:S02]  /*6100*/  UISETP.GE.OR UP0, UPT, UR5, UR8, UP0 ;  /* 0x000000080500728c */ /* 0x000fe40008706670 */
[----:B------:R-:W-:Y:S02]  /*6110*/  USHF.R.U32.HI UR4, URZ, UR43, UR4 ;  /* 0x0000002bff047299 */ /* 0x000fe40008011604 */
[----:B------:R-:W-:Y:S02]  /*6120*/  UIMAD.WIDE.U32 UR8, UR5, UR42, URZ ;  /* 0x0000002a050872a5 */ /* 0x000fe4000f8e00ff */
[----:B------:R-:W-:Y:S02]  /*6130*/  USEL UR11, UR6, UR4, !UP2 ;  /* 0x00000004060b7287 */ /* 0x000fe4000d000000 */
[----:B------:R-:W-:Y:S02]  /*6140*/  UIADD3 UR8, UPT, UPT, -UR5, URZ, URZ ;  /* 0x000000ff05087290 */ /* 0x000fe4000fffe1ff */
[----:B------:R-:W-:Y:S01]  /*6150*/  UIADD3 UR10, UPT, UPT, -UR11, URZ, URZ ;  /* 0x000000ff0b0a7290 */ /* 0x000fe2000fffe1ff */
[----:B------:R-:W-:Y:S01]  /*6160*/  @!UP0 UMOV UR4, UR9 ;  /* 0x0000000900048c82 */ /* 0x000fe20008000000 */
[----:B------:R-:W-:Y:S02]  /*6170*/  UIADD3 UR9, UPT, UPT, -UR6, URZ, URZ ;  /* 0x000000ff06097290 */ /* 0x000fe4000fffe1ff */
[----:B------:R-:W-:Y:S02]  /*6180*/  @!UP0 USHF.R.U32.HI UR4, URZ, UR43, UR4 ;  /* 0x0000002bff048299 */ /* 0x000fe40008011604 */
[----:B------:R-:W-:Y:S02]  /*6190*/  UIMAD UR10, UR40, UR10, UR6 ;  /* 0x0000000a280a72a4 */ /* 0x000fe4000f8e0206 */
[----:B------:R-:W-:Y:S04]  /*61a0*/  @!UP0 USEL UR4, UR5, UR4, !UP2 ;  /* 0x0000000405048287 */ /* 0x000fe8000d000000 */
[----:B------:R-:W-:Y:S02]  /*61b0*/  @!UP0 UIMAD UR10, UR7, UR10, UR4 ;  /* 0x0000000a070a82a4 */ /* 0x000fe4000f8e0204 */
[----:B------:R-:W-:Y:S02]  /*61c0*/  @!UP0 UIADD3 UR11, UPT, UPT, UR11, -UR4, URZ ;  /* 0x800000040b0b8290 */ /* 0x000fe4000fffe0ff */
[----:B------:R-:W-:Y:S02]  /*61d0*/  UIMAD UR7, UR41, UR8, UR38 ;  /* 0x00000008290772a4 */ /* 0x000fe4000f8e0226 */
[----:B------:R-:W-:Y:S02]  /*61e0*/  @!UP0 UIMAD UR6, UR11, UR40, UR5 ;  /* 0x000000280b0682a4 */ /* 0x000fe4000f8e0205 */
[----:B------:R-:W-:Y:S01]  /*61f0*/  UIMAD UR4, UR54, UR9, UR37 ;  /* 0x00000009360472a4 */ /* 0x000fe2000f8e0225 */
[----:B------:R-:W-:Y:S02]  /*6200*/  @!UP0 UMOV UR5, UR10 ;  /* 0x0000000a00058c82 */ /* 0x000fe40008000000 */
[----:B------:R-:W-:Y:S02]  /*6210*/  UIMAD UR38, UR5, UR41, UR7 ;  /* 0x00000029052672a4 */ /* 0x000fe4000f8e0207 */
[----:B------:R-:W-:Y:S11]  /*6220*/  UIMAD UR37, UR6, UR54, UR4 ;  /* 0x00000036062572a4 */ /* 0x000ff6000f8e0204 */
[----:B------:R-:W-:Y:S01]  /*6230*/  @!UPT UIADD3 URZ, UPT, UPT, URZ, URZ, URZ ;  /* 0x000000fffffff290 */ /* 0x000fe2000fffe0ff */
.L_x_109:
[----:B------:R-:W-:Y:S01]  /*6240*/  UISETP.NE.AND UP0, UPT, UR39, 0x1, UPT ;  /* 0x000000012700788c */ /* 0x000fe2000bf05270 */
[----:B------:R-:W-:Y:S10]  /*6250*/  IADD3 R81, PT, PT, R81, 0x1, RZ ;  /* 0x0000000151517810 */ /* 0x000ff40007ffe0ff */
[----:B------:R-:W2:Y:S01]  /*6260*/  @!UP0 LDCU.128 UR12, c[0x0][0xb10] ;  /* 0x00016200ff0c87ac */ /* 0x000ea20008000c00 */
[----:B------:R-:W3:Y:S01]  /*6270*/  @!UP0 LDCU UR5, c[0x0][0xb0c] ;  /* 0x00016180ff0587ac */ /* 0x000ee20008000800 */
[----:B------:R-:W4:Y:S01]  /*6280*/  @!UP0 LDCU UR10, c[0x0][0xb20] ;  /* 0x00016400ff0a87ac */ /* 0x000f220008000800 */
[----:B--2---:R-:W-:Y:S02]  /*6290*/  UIMAD.WIDE.U32 UR8, UR38, UR12, URZ ;  /* 0x0000000c260872a5 */ /* 0x004fe4000f8e00ff */
[----:B------:R-:W-:Y:S02]  /*62a0*/  UIMAD.WIDE.U32 UR6, UR37, UR15, URZ ;  /* 0x0000000f250672a5 */ /* 0x000fe4000f8e00ff */
[----:B------:R-:W-:Y:S03]  /*62b0*/  @!UP0 UISETP.NE.AND UP1, UPT, UR14, 0x1, UPT ;  /* 0x000000010e00888c */ /* 0x000fe6000bf25270 */
[----:B------:R-:W-:Y:S01]  /*62c0*/  @!UP0 UMOV UR4, UR9 ;  /* 0x0000000900048c82 */ /* 0x000fe20008000000 */
[----:B---3--:R-:W-:Y:S02]  /*62d0*/  @!UP0 UISETP.NE.AND UP2, UPT, UR5, 0x1, UPT ;  /* 0x000000010500888c */ /* 0x008fe4000bf45270 */
[----:B------:R-:W-:Y:S01]  /*62e0*/  @!UP0 USHF.R.U32.HI UR4, URZ, UR13, UR4 ;  /* 0x0000000dff048299 */ /* 0x000fe20008011604 */
[----:B------:R-:W-:Y:S02]  /*62f0*/  @!UP0 UMOV UR6, UR7 ;  /* 0x0000000700068c82 */ /* 0x000fe40008000000 */
[----:B----4-:R-:W-:Y:S02]  /*6300*/  @!UP0 USHF.R.U32.HI UR6, URZ, UR10, UR6 ;  /* 0x0000000aff068299 */ /* 0x010fe40008011606 */
[----:B------:R-:W-:Y:S02]  /*6310*/  @!UP0 USEL UR7, UR38, UR4, !UP2 ;  /* 0x0000000426078287 */ /* 0x000fe4000d000000 */
[----:B------:R-:W-:Y:S04]  /*6320*/  @!UP0 USEL UR6, UR37, UR6, !UP1 ;  /* 0x0000000625068287 */ /* 0x000fe8000c800000 */
[----:B------:R-:W-:Y:S02]  /*6330*/  @!UP0 UIADD3 UR4, UPT, UPT, -UR7, UR6, URZ ;  /* 0x0000000607048290 */ /* 0x000fe4000fffe1ff */
[----:B------:R-:W-:Y:S02]  /*6340*/  @!UP0 UIADD3 UR6, UPT, UPT, UR7, -UR6, URZ ;  /* 0x8000000607068290 */ /* 0x000fe4000fffe0ff */
[----:B------:R-:W-:Y:S02]  /*6350*/  @!UP0 UIMAD UR38, UR4, UR5, UR38 ;  /* 0x00000005042682a4 */ /* 0x000fe4000f8e0226 */
[----:B------:R-:W-:Y:S02]  /*6360*/  @!UP0 UIMAD UR37, UR6, UR14, UR37 ;  /* 0x0000000e062582a4 */ /* 0x000fe4000f8e0225 */
[----:B------:R-:W-:Y:S09]  /*6370*/  ULOP3.LUT UP0, URZ, UR56, 0x1b0, URZ, 0xc0, !UPT ;  /* 0x000001b038ff7892 */ /* 0x000ff2000f80c0ff */
[----:B------:R-:W-:Y:S05]  /*6380*/  BRA.U !UP0, `(.L_x_110) ;  /* 0x0000000108407547 */ /* 0x000fea000b800000 */
[----:B------:R-:W2:Y:S01]  /*6390*/  LDCU.64 UR8, c[0x4][0x80] ;  /* 0x01001000ff0877ac */ /* 0x000ea20008000a00 */
[----:B------:R-:W-:Y:S01]  /*63a0*/  MOV R3, 0x0 ;  /* 0x0000000000037802 */ /* 0x000fe20000000f00 */
[----:B------:R-:W-:Y:S02]  /*63b0*/  HFMA2 R12, -RZ, RZ, 0, 5.9604644775390625e-08 ;  /* 0x00000001ff0c7431 */ /* 0x000fe400000001ff */
[----:B------:R-:W-:Y:S02]  /*63c0*/  IMAD.MOV.U32 R8, RZ, RZ, 0x70 ;  /* 0x00000070ff087424 */ /* 0x000fe400078e00ff */
[----:B------:R-:W-:Y:S01]  /*63d0*/  IMAD.MOV.U32 R13, RZ, RZ, RZ ;  /* 0x000000ffff0d7224 */ /* 0x000fe200078e00ff */
[----:B------:R-:W3:Y:S01]  /*63e0*/  LDCU.64 UR6, c[0x4][0x88] ;  /* 0x01001100ff0677ac */ /* 0x000ee20008000a00 */
[----:B------:R-:W4:Y:S01]  /*63f0*/  LDC.64 R2, c[0x4][R3] ;  /* 0x0100000003027b82 */ /* 0x000f220000000a00 */
[----:B------:R-:W1:Y:S01]  /*6400*/  LDCU.64 UR4, c[0x4][0x8] ;  /* 0x01000100ff0477ac */ /* 0x000e620008000a00 */
[----:B--2---:R-:W-:Y:S01]  /*6410*/  MOV R5, UR9 ;  /* 0x0000000900057c02 */ /* 0x004fe20008000f00 */
[----:B------:R-:W-:Y:S01]  /*6420*/  IMAD.U32 R4, RZ, RZ, UR8 ;  /* 0x00000008ff047e24 */ /* 0x000fe2000f8e00ff */
[----:B---3--:R-:W-:Y:S01]  /*6430*/  MOV R7, UR7 ;  /* 0x0000000700077c02 */ /* 0x008fe20008000f00 */
[----:B------:R-:W-:Y:S01]  /*6440*/  IMAD.U32 R6, RZ, RZ, UR6 ;  /* 0x00000006ff067e24 */ /* 0x000fe2000f8e00ff */
[----:B-1----:R-:W-:Y:S01]  /*6450*/  MOV R11, UR5 ;  /* 0x00000005000b7c02 */ /* 0x002fe20008000f00 */
[----:B------:R-:W-:Y:S02]  /*6460*/  IMAD.U32 R10, RZ, RZ, UR4 ;  /* 0x00000004ff0a7e24 */ /* 0x000fe4000f8e00ff */
[----:B------:R-:W-:Y:S07]  /*6470*/  LEPC R20, `(.L_x_110) ;  /* 0x000000001014794e */ /* 0x000fee0000000000 */
[----:B----45:R-:W-:Y:S05]  /*6480*/  CALL.ABS.NOINC R2 ;  /* 0x0000000002007343 */ /* 0x030fea0003c00000 */
.L_x_110:
[----:B------:R-:W-:Y:S01]  /*6490*/  LOP3.LUT P0, RZ, R85, 0x1b0, RZ, 0xc0, !PT ;  /* 0x000001b055ff7812 */ /* 0x000fe2000780c0ff */
[----:B------:R-:W-:Y:S11]  /*64a0*/  BSSY.RECONVERGENT B6, `(.L_x_111) ;  /* 0x0000013000067945 */ /* 0x000ff60003800200 */
[----:B------:R-:W-:Y:S01]  /*64b0*/  @!UPT UIADD3 URZ, UPT, UPT, URZ, URZ, URZ ;  /* 0x000000fffffff290 */ /* 0x000fe2000fffe0ff */
[----:B------:R-:W-:Y:S05]  /*64c0*/  @!P0 BRA `(.L_x_112) ;  /* 0x0000000000408947 */ /* 0x000fea0003800000 */
        /* <DEDUP_REMOVED lines=16> */
.L_x_112:
[----:B------:R-:W-:Y:S05]  /*65d0*/  BSYNC.RECONVERGENT B6 ;  /* 0x0000000000067941 */ /* 0x000fea0003800200 */
.L_x_111:
[----:B------:R-:W-:Y:S01]  /*65e0*/  ISETP.NE.U32.AND P3, PT, R74, RZ, PT ;  /* 0x000000ff4a00720c */ /* 0x000fe20003f65070 */
[----:B------:R-:W-:Y:S01]  /*65f0*/  UISETP.NE.AND UP1, UPT, UR61, URZ, UPT ;  /* 0x000000ff3d00728c */ /* 0x000fe2000bf25270 */
[----:B------:R-:W-:Y:S02]  /*6600*/  ISETP.NE.U32.AND P4, PT, R70, RZ, PT ;  /* 0x000000ff4600720c */ /* 0x000fe40003f85070 */
[----:B------:R-:W-:Y:S02]  /*6610*/  ISETP.NE.AND.EX P3, PT, R75, RZ, PT, P3 ;  /* 0x000000ff4b00720c */ /* 0x000fe40003f65330 */
[----:B------:R-:W-:Y:S02]  /*6620*/  PLOP3.LUT P1, PT, PT, PT, PT, 0x8, 0x80 ;  /* 0x000000000080781c */ /* 0x000fe40003f2e170 */
[----:B------:R-:W-:Y:S02]  /*6630*/  PLOP3.LUT P0, PT, PT, PT, UP1, 0x80, 0x8 ;  /* 0x000000000008781c */ /* 0x000fe40003f0f018 */
[----:B------:R-:W-:Y:S02]  /*6640*/  ISETP.NE.AND.EX P4, PT, R71, RZ, PT, P4 ;  /* 0x000000ff4700720c */ /* 0x000fe40003f85340 */
[----:B------:R-:W2:Y:S09]  /*6650*/  @UP1 LDCU.64 UR4, c[0x0][0x888] ;  /* 0x00011100ff0417ac */ /* 0x000eb20008000a00 */
[----:B------:R-:W-:Y:S01]  /*6660*/  @P0 PLOP3.LUT P1, PT, P3, PT, PT, 0x80, 0x8 ;  /* 0x000000000008081c */ /* 0x000fe20001f2f070 */
[----:B--2---:R-:W-:Y:S04]  /*6670*/  @UP1 UISETP.NE.U32.AND UP0, UPT, UR4, URZ, UPT ;  /* 0x000000ff0400128c */ /* 0x004fe8000bf05070 */
[----:B------:R-:W-:Y:S04]  /*6680*/  @UP1 UISETP.NE.AND.EX UP0, UPT, UR5, URZ, UPT, UP0 ;  /* 0x000000ff0500128c */ /* 0x000fe8000bf05300 */
[----:B------:R-:W-:Y:S01]  /*6690*/  @UP1 USEL UR4, URZ, 0xffffffff, UP0 ;  /* 0xffffffffff041887 */ /* 0x000fe20008000000 */
[----:B------:R-:W-:Y:S11]  /*66a0*/  @!P3 BRA `(.L_x_113) ;  /* 0x000000000030b947 */ /* 0x000ff60003800000 */
[----:B------:R-:W-:Y:S01]  /*66b0*/  ISETP.NE.U32.AND P2, PT, R72, RZ, PT ;  /* 0x000000ff4800720c */ /* 0x000fe20003f45070 */
[----:B------:R-:W2:Y:S01]  /*66c0*/  LDCU.64 UR6, c[0x0][0x358] ;  /* 0x00006b00ff0677ac */ /* 0x000ea20008000a00 */
[----:B------:R-:W-:Y:S02]  /*66d0*/  IMAD.MOV.U32 R79, RZ, RZ, 0x1 ;  /* 0x00000001ff4f7424 */ /* 0x000fe400078e00ff */
[----:B------:R-:W-:Y:S11]  /*66e0*/  ISETP.NE.AND.EX P2, PT, R73, RZ, PT, P2 ;  /* 0x000000ff4900720c */ /* 0x000ff60003f45320 */
[----:B------:R-:W-:Y:S02]  /*66f0*/  @!UPT UIADD3 URZ, UPT, UPT, URZ, URZ, URZ ;  /* 0x000000fffffff290 */ /* 0x000fe4000fffe0ff */
[----:B------:R-:W3:Y:S01]  /*6700*/  @P2 LDC.64 R2, c[0x0][0x888] ;  /* 0x00022200ff022b82 */ /* 0x000ee20000000a00 */
[----:B-1----:R-:W-:Y:S04]  /*6710*/  @P2 IMAD R0, R74, UR36, RZ ;  /* 0x000000244a002c24 */ /* 0x002fe8000f8e02ff */
[----:B---3--:R-:W-:Y:S04]  /*6720*/  @P2 IMAD.WIDE R2, R0, 0x4, R2 ;  /* 0x0000000400022825 */ /* 0x008fe800078e0202 */
[----:B------:R-:W-:Y:S01]  /*6730*/  HFMA2 R0, -RZ, RZ, 0, 5.9604644775390625e-08 ;  /* 0x00000001ff007431 */ /* 0x000fe200000001ff */
[----:B--2--5:R2:W5:Y:S04]  /*6740*/  @P2 LDG.E R39, desc[UR6][R2.64] ;  /* 0x0000000602272981 */ /* 0x024568000c1e1900 */
[----:B------:R-:W-:Y:S01]  /*6750*/  @!P2 PRMT R79, R0, 0x7610, R79 ;  /* 0x00007610004fa816 */ /* 0x000fe2000000004f */
[----:B--2---:R-:W3:Y:S06]  /*6760*/  @!P2 LDC R39, c[0x0][0x880] ;  /* 0x00022000ff27ab82 */ /* 0x004eec0000000800 */
.L_x_113:
[----:B------:R-:W-:Y:S05]  /*6770*/  @!P4 BRA `(.L_x_114) ;  /* 0x000000000024c947 */ /* 0x000fea0003800000 */
[----:B------:R-:W-:Y:S01]  /*6780*/  ISETP.NE.U32.AND P2, PT, R68, RZ, PT ;  /* 0x000000ff4400720c */ /* 0x000fe20003f45070 */
[----:B------:R-:W2:Y:S03]  /*6790*/  LDCU.64 UR6, c[0x0][0x358] ;  /* 0x00006b00ff0677ac */ /* 0x000ea60008000a00 */
[----:B------:R-:W-:Y:S11]  /*67a0*/  ISETP.NE.AND.EX P2, PT, R69, RZ, PT, P2 ;  /* 0x000000ff4500720c */ /* 0x000ff60003f45320 */
[----:B------:R-:W-:Y:S02]  /*67b0*/  @!UPT UIADD3 URZ, UPT, UPT, URZ, URZ, URZ ;  /* 0x000000fffffff290 */ /* 0x000fe4000fffe0ff */
[----:B------:R-:W4:Y:S01]  /*67c0*/  @P2 LDC.64 R2, c[0x0][0x8a8] ;  /* 0x00022a00ff022b82 */ /* 0x000f220000000a00 */
[----:B-1----:R-:W-:Y:S04]  /*67d0*/  @P2 IMAD R0, R70, UR36, RZ ;  /* 0x0000002446002c24 */ /* 0x002fe8000f8e02ff */
[----:B----4-:R-:W-:Y:S05]  /*67e0*/  @P2 IMAD.WIDE R2, R0, 0x4, R2 ;  /* 0x0000000400022825 */ /* 0x010fea00078e0202 */
[----:B--2--5:R2:W5:Y:S02]  /*67f0*/  @P2 LDG.E R38, desc[UR6][R2.64] ;  /* 0x0000000602262981 */ /* 0x024564000c1e1900 */
[----:B--2---:R-:W4:Y:S02]  /*6800*/  @!P2 LDC R38, c[0x0][0x8a0] ;  /* 0x00022800ff26ab82 */ /* 0x004f240000000800 */
.L_x_114:
[----:B---3-5:R-:W-:Y:S01]  /*6810*/  @P0 FSETP.NEU.AND P4, PT, R39, RZ, PT ;  /* 0x000000ff2700020b */ /* 0x028fe20003f8d000 */
[----:B-1----:R-:W-:Y:S01]  /*6820*/  IMAD.U32 R0, RZ, RZ, UR4 ;  /* 0x00000004ff007e24 */ /* 0x002fe2000f8e00ff */
[----:B------:R-:W-:Y:S01]  /*6830*/  @P0 LOP3.LUT P2, RZ, R79, 0xff, RZ, 0xc0, !PT ;  /* 0x000000ff4fff0812 */ /* 0x000fe2000784c0ff */
[----:B------:R-:W-:Y:S01]  /*6840*/  BSSY B1, `(.L_x_115) ;  /* 0x0000039000017945 */ /* 0x000fe20003800000 */
[----:B------:R-:W-:Y:S02]  /*6850*/  @P0 SEL R2, RZ, 0xffffffff, P4 ;  /* 0xffffffffff020807 */ /* 0x000fe40002000000 */
[----:B------:R-:W-:Y:S02]  /*6860*/  CS2R R66, SRZ ;  /* 0x0000000000427805 */ /* 0x000fe4000001ff00 */
[----:B------:R-:W-:Y:S02]  /*6870*/  LEA R22, R36, UR44, 0x3 ;  /* 0x0000002c24167c11 */ /* 0x000fe4000f8e18ff */
[----:B------:R-:W-:Y:S02]  /*6880*/  CS2R R64, SRZ ;  /* 0x0000000000407805 */ /* 0x000fe4000001ff00 */
[----:B------:R-:W-:Y:S02]  /*6890*/  @P1 SEL R2, R0, R2, !P2 ;  /* 0x0000000200021207 */ /* 0x000fe40005000000 */
[----:B------:R-:W-:Y:S02]  /*68a0*/  CS2R R18, SRZ ;  /* 0x0000000000127805 */ /* 0x000fe4000001ff00 */
[----:B------:R-:W-:Y:S02]  /*68b0*/  SHF.L.U32 R3, R84, 0x1f, RZ ;  /* 0x0000001f54037819 */ /* 0x000fe400000006ff */
[----:B------:R-:W-:Y:S02]  /*68c0*/  CS2R R16, SRZ ;  /* 0x0000000000107805 */ /* 0x000fe4000001ff00 */
[----:B------:R-:W-:Y:S02]  /*68d0*/  @P0 LOP3.LUT R2, R2, 0x1, RZ, 0xc0, !PT ;  /* 0x0000000102020812 */ /* 0x000fe400078ec0ff */
[----:B------:R-:W-:Y:S02]  /*68e0*/  PLOP3.LUT P5, PT, PT, PT, PT, 0x8, 0x80 ;  /* 0x000000000080781c */ /* 0x000fe40003fae170 */
[----:B------:R-:W-:Y:S02]  /*68f0*/  ISETP.NE.U32.OR P1, PT, R2, 0x1, !P0 ;  /* 0x000000010200780c */ /* 0x000fe40004725470 */
[----:B------:R-:W-:Y:S11]  /*6900*/  LEA.HI R2, R36, R36, RZ, 0x1 ;  /* 0x0000002424027211 */ /* 0x000ff600078f08ff */
[----:B------:R-:W-:Y:S04]  /*6910*/  @P1 SHF.L.U32 R0, R82, 0x1f, RZ ;  /* 0x0000001f52001819 */ /* 0x000fe800000006ff */
[----:B------:R1:W2:Y:S01]  /*6920*/  @P1 SYNCS.PHASECHK.TRANS64.TRYWAIT P0, [UR44+0x1b0], R0 ;  /* 0x0001b000ff0015a7 */ /* 0x0002a2000800112c */
[----:B------:R3:W3:Y:S01]  /*6930*/  SYNCS.PHASECHK.TRANS64.TRYWAIT P4, [R22+URZ+0x1f0], R3 ;  /* 0x0001f003160075a7 */ /* 0x0006e200080811ff */
[C---:B-1----:R-:W-:Y:S01]  /*6940*/  IMAD.SHL.U32 R0, R2.reuse, 0x20, RZ ;  /* 0x0000002002007824 */ /* 0x042fe200078e00ff */
[----:B------:R-:W-:Y:S04]  /*6950*/  LOP3.LUT R2, R2, 0xffe, RZ, 0xc0, !PT ;  /* 0x00000ffe02027812 */ /* 0x000fe800078ec0ff */
[----:B------:R-:W-:Y:S01]  /*6960*/  LOP3.LUT R0, R0, 0xffffffc0, RZ, 0xc0, !PT ;  /* 0xffffffc000007812 */ /* 0x000fe200078ec0ff */
[----:B------:R-:W-:Y:S04]  /*6970*/  IMAD.IADD R2, R36, 0x1, -R2 ;  /* 0x0000000124027824 */ /* 0x000fe800078e0a02 */
[----:B------:R-:W-:Y:S04]  /*6980*/  IMAD.IADD R0, R37, 0x1, R0 ;  /* 0x0000000125007824 */ /* 0x000fe800078e0200 */
[----:B------:R-:W-:Y:S01]  /*6990*/  IMAD R2, R2, 0x100000, R0 ;  /* 0x0010000002027824 */ /* 0x000fe200078e0200 */
[----:B--2---:R-:W-:Y:S01]  /*69a0*/  @P1 PLOP3.LUT P5, PT, P0, PT, PT, 0x8, 0x80 ;  /* 0x000000000080181c */ /* 0x004fe200007ae170 */
[----:B------:R-:W-:Y:S01]  /*69b0*/  @!UPT UIADD3 URZ, UPT, UPT, URZ, URZ, URZ ;  /* 0x000000fffffff290 */ /* 0x000fe2000fffe0ff */
[----:B---3--:R-:W-:Y:S11]  /*69c0*/  @!P1 BRA `(.L_x_116) ;  /* 0x0000000000809947 */ /* 0x008ff60003800000 */
[----:B------:R-:W-:Y:S01]  /*69d0*/  ISETP.NE.U32.AND P0, PT, RZ, UR58, PT ;  /* 0x0000003aff007c0c */ /* 0x000fe2000bf05070 */
[----:B------:R-:W-:Y:S01]  /*69e0*/  BSSY B0, `(.L_x_117) ;  /* 0x0000012000007945 */ /* 0x000fe20003800000 */
[----:B------:R-:W-:Y:S02]  /*69f0*/  FSETP.NEU.AND P2, PT, R39, RZ, PT ;  /* 0x000000ff2700720b */ /* 0x000fe40003f4d000 */
[----:B------:R-:W-:Y:S02]  /*6a00*/  CS2R R18, SRZ ;  /* 0x0000000000127805 */ /* 0x000fe4000001ff00 */
[----:B------:R-:W-:Y:S02]  /*6a10*/  ISETP.NE.AND.EX P0, PT, RZ, UR59, PT, P0 ;  /* 0x0000003bff007c0c */ /* 0x000fe4000bf05300 */
[----:B------:R-:W-:Y:S02]  /*6a20*/  CS2R R16, SRZ ;  /* 0x0000000000107805 */ /* 0x000fe4000001ff00 */
[----:B------:R-:W-:Y:S02]  /*6a30*/  LOP3.LUT P1, RZ, R79, 0xff, RZ, 0xc0, !PT ;  /* 0x000000ff4fff7812 */ /* 0x000fe4000782c0ff */
[----:B------:R-:W-:Y:S02]  /*6a40*/  CS2R R66, SRZ ;  /* 0x0000000000427805 */ /* 0x000fe4000001ff00 */
[----:B------:R-:W-:Y:S02]  /*6a50*/  SEL R0, RZ, 0xffffffff, P2 ;  /* 0xffffffffff007807 */ /* 0x000fe40001000000 */
[----:B------:R-:W-:Y:S02]  /*6a60*/  CS2R R64, SRZ ;  /* 0x0000000000407805 */ /* 0x000fe4000001ff00 */
[----:B------:R-:W-:Y:S04]  /*6a70*/  SEL R4, RZ, 0xffffffff, P0 ;  /* 0xffffffffff047807 */ /* 0x000fe80000000000 */
[----:B------:R-:W-:Y:S04]  /*6a80*/  @P3 SEL R0, R4, R0, !P1 ;  /* 0x0000000004003207 */ /* 0x000fe80004800000 */
[----:B------:R-:W-:Y:S04]  /*6a90*/  LOP3.LUT R0, R0, 0x1, RZ, 0xc0, !PT ;  /* 0x0000000100007812 */ /* 0x000fe800078ec0ff */
[----:B------:R-:W-:Y:S01]  /*6aa0*/  ISETP.NE.U32.AND P0, PT, R0, 0x1, PT ;  /* 0x000000010000780c */ /* 0x000fe20003f05070 */
[----:B------:R-:W-:Y:S01]  /*6ab0*/  @!UPT UIADD3 URZ, UPT, UPT, URZ, URZ, URZ ;  /* 0x000000fffffff290 */ /* 0x000fe2000fffe0ff */
[----:B------:R-:W-:Y:S11]  /*6ac0*/  @!P5 BRA `(.L_x_118) ;  /* 0x00000000000cd947 */ /* 0x000ff60003800000 */
[----:B------:R-:W-:Y:S04]  /*6ad0*/  SHF.L.U32 R4, R82, 0x1f, RZ ;  /* 0x0000001f52047819 */ /* 0x000fe800000006ff */
[----:B------:R-:W1:Y:S02]  /*6ae0*/  SYNCS.PHASECHK.TRANS64.TRYWAIT P1, [UR44+0x1b0], R4 ;  /* 0x0001b004ff0075a7 */ /* 0x000e64000802112c */
[----:B-1----:R-:W-:Y:S05]  /*6af0*/  @!P1 BRA `(.L_x_119) ;  /* 0x0000001c00789947 */ /* 0x002fea0003800000 */
.L_x_118:
[----:B------:R-:W-:Y:S05]  /*6b00*/  BSYNC B0 ;  /* 0x0000000000007941 */ /* 0x000fea0003800000 */
.L_x_117:
[----:B------:R2:W3:Y:S01]  /*6b10*/  @P0 LDS.128 R16, [R78+UR44+0x400] ;  /* 0x0004002c4e100984 */ /* 0x0004e20008000c00 */
[----:B------:R-:W-:Y:S01]  /*6b20*/  UIADD3 UR4, UPT, UPT, UR44, 0x1b8, URZ ;  /* 0x000001b82c047890 */ /* 0x000fe2000fffe0ff */
[----:B------:R-:W-:Y:S02]  /*6b30*/  LOP3.LUT R82, R82, 0x1, RZ, 0x3c, !PT ;  /* 0x0000000152527812 */ /* 0x000fe400078e3cff */
[----:B------:R2:W1:Y:S01]  /*6b40*/  @P0 LDS.128 R64, [R77+0x10] ;  /* 0x000010004d400984 */ /* 0x0004620000000c00 */
[----:B------:R-:W-:Y:S01]  /*6b50*/  UPRMT UR4, UR48, 0x654, UR4 ;  /* 0x0000065430047896 */ /* 0x000fe20008000004 */
[----:B------:R-:W-:Y:S01]  /*6b60*/  @!PT LDS RZ, [RZ] ;  /* 0x00000000fffff984 */ /* 0x000fe20000000800 */
[----:B------:R-:W-:Y:S01]  /*6b70*/  @!PT LDS RZ, [RZ] ;  /* 0x00000000fffff984 */ /* 0x000fe20000000800 */
[----:B------:R-:W-:Y:S01]  /*6b80*/  @!PT LDS RZ, [RZ] ;  /* 0x00000000fffff984 */ /* 0x000fe20000000800 */
[----:B------:R-:W-:Y:S01]  /*6b90*/  @!PT LDS RZ, [RZ] ;  /* 0x00000000fffff984 */ /* 0x000fe20000000800 */
[----:B------:R5:W-:Y:S06]  /*6ba0*/  MEMBAR.ALL.CTA ;  /* 0x0000000000007992 */ /* 0x000bec0000008000 */
[----:B-----5:R-:W5:Y:S02]  /*6bb0*/  FENCE.VIEW.ASYNC.S ;  /* 0x00000000000073c6 */ /* 0x020f640000000000 */
[----:B-----5:R-:W-:Y:S03]  /*6bc0*/  SYNCS.ARRIVE.TRANS64.RED.A1T0 RZ, [UR4], RZ ;  /* 0x000000ffffff79a7 */ /* 0x020fe60008100404 */
.L_x_116:
[----:B------:R-:W-:Y:S05]  /*6bd0*/  BSYNC B1 ;  /* 0x0000000000017941 */ /* 0x000fea0003800000 */
.L_x_115:
[----:B-1----:R-:W-:Y:S04]  /*6be0*/  SHF.R.U32.HI R0, RZ, 0x15, R2 ;  /* 0x00000015ff007819 */ /* 0x002fe80000011602 */
[----:B------:R-:W-:Y:S01]  /*6bf0*/  LOP3.LUT P0, RZ, R0, 0x3, R80, 0x48, !PT ;  /* 0x0000000300ff7812 */ /* 0x000fe20007804850 */
[----:B------:R-:W-:Y:S01]  /*6c00*/  @!UPT UIADD3 URZ, UPT, UPT, URZ, URZ, URZ ;  /* 0x000000fffffff290 */ /* 0x000fe2000fffe0ff */
[----:B------:R-:W-:Y:S11]  /*6c10*/  @P4 BRA `(.L_x_120) ;  /* 0x0000000000084947 */ /* 0x000ff60003800000 */
[----:B------:R-:W1:Y:S02]  /*6c20*/  SYNCS.PHASECHK.TRANS64.TRYWAIT P1, [R22+URZ+0x1f0], R3 ;  /* 0x0001f003160075a7 */ /* 0x000e6400080211ff */
[----:B-1----:R-:W-:Y:S05]  /*6c30*/  @!P1 BRA `(.L_x_121) ;  /* 0x0000001c00409947 */ /* 0x002fea0003800000 */
.L_x_120:
[----:B------:R-:W-:Y:S05]  /*6c40*/  @!P0 BRA `(.L_x_122) ;  /* 0x0000000000408947 */ /* 0x000fea0003800000 */
[----:B------:R-:W1:Y:S01]  /*6c50*/  LDCU.64 UR8, c[0x4][0x70] ;  /* 0x01000e00ff0877ac */ /* 0x000e620008000a00 */
[----:B------:R-:W-:Y:S01]  /*6c60*/  MOV R15, 0x0 ;  /* 0x00000000000f7802 */ /* 0x000fe20000000f00 */
[----:B------:R-:W-:Y:S02]  /*6c70*/  HFMA2 R12, -RZ, RZ, 0, 5.9604644775390625e-08 ;  /* 0x00000001ff0c7431 */ /* 0x000fe400000001ff */
[----:B------:R-:W-:Y:S02]  /*6c80*/  IMAD.MOV.U32 R8, RZ, RZ, 0x192 ;  /* 0x00000192ff087424 */ /* 0x000fe400078e00ff */
[----:B------:R-:W-:Y:S01]  /*6c90*/  IMAD.MOV.U32 R13, RZ, RZ, RZ ;  /* 0x000000ffff0d7224 */ /* 0x000fe200078e00ff */
[----:B------:R-:W5:Y:S01]  /*6ca0*/  LDCU.64 UR6, c[0x4][0x78] ;  /* 0x01000f00ff0677ac */ /* 0x000f620008000a00 */
[----:B------:R-:W2:Y:S01]  /*6cb0*/  LDC.64 R14, c[0x4][R15] ;  /* 0x010000000f0e7b82 */ /* 0x000ea20000000a00 */
[----:B------:R-:W3:Y:S01]  /*6cc0*/  LDCU.64 UR4, c[0x4][0x10] ;  /* 0x01000200ff0477ac */ /* 0x000ee20008000a00 */
[----:B-1----:R-:W-:Y:S01]  /*6cd0*/  MOV R5, UR9 ;  /* 0x0000000900057c02 */ /* 0x002fe20008000f00 */
[----:B------:R-:W-:Y:S01]  /*6ce0*/  IMAD.U32 R4, RZ, RZ, UR8 ;  /* 0x00000008ff047e24 */ /* 0x000fe2000f8e00ff */
[----:B-----5:R-:W-:Y:S01]  /*6cf0*/  MOV R7, UR7 ;  /* 0x0000000700077c02 */ /* 0x020fe20008000f00 */
[----:B------:R-:W-:Y:S01]  /*6d00*/  IMAD.U32 R6, RZ, RZ, UR6 ;  /* 0x00000006ff067e24 */ /* 0x000fe2000f8e00ff */
[----:B---3--:R-:W-:Y:S01]  /*6d10*/  MOV R11, UR5 ;  /* 0x00000005000b7c02 */ /* 0x008fe20008000f00 */
[----:B------:R-:W-:Y:S02]  /*6d20*/  IMAD.U32 R10, RZ, RZ, UR4 ;  /* 0x00000004ff0a7e24 */ /* 0x000fe4000f8e00ff */
[----:B------:R-:W-:Y:S07]  /*6d30*/  LEPC R20, `(.L_x_122) ;  /* 0x000000001014794e */ /* 0x000fee0000000000 */
[----:B--2-4-:R-:W-:Y:S05]  /*6d40*/  CALL.ABS.NOINC R14 ;  /* 0x000000000e007343 */ /* 0x014fea0003c00000 */
.L_x_122:
[----:B------:R-:W-:Y:S01]  /*6d50*/  LOP3.LUT P0, RZ, R76, 0x60, RZ, 0xc0, !PT ;  /* 0x000000604cff7812 */ /* 0x000fe2000780c0ff */
[----:B------:R-:W-:Y:S05]  /*6d60*/  WARPSYNC.ALL ;  /* 0x0000000000007948 */ /* 0x000fea0003800000 */
[----:B------:R-:W-:Y:S01]  /*6d70*/  R2UR UR4, R2 ;  /* 0x00000000020472ca */ /* 0x000fe200000e0000 */
[----:B------:R-:W-:Y:S01]  /*6d80*/  BSSY.RECONVERGENT B0, `(.L_x_123) ;  /* 0x000009f000007945 */ /* 0x000fe20003800200 */
[-C--:B---3--:R-:W-:Y:S02]  /*6d90*/  F2FP.F16.E4M3.UNPACK_B R2, R16.reuse ;  /* 0x00000010ff02723e */ /* 0x088fe400020006ff */
[----:B------:R-:W-:Y:S02]  /*6da0*/  F2FP.F16.E4M3.UNPACK_B R16, R16.H1 ;  /* 0x00000010ff10723e */ /* 0x000fe400030006ff */
[----:B------:R-:W-:Y:S01]  /*6db0*/  R2UR UR5, R22 ;  /* 0x00000000160572ca */ /* 0x000fe200000e0000 */
[----:B------:R-:W-:Y:S01]  /*6dc0*/  HADD2.F32 R0, -RZ, R2.H0_H0 ;  /* 0x20000002ff007230 */ /* 0x000fe20000004100 */
[-C--:B------:R-:W-:Y:S01]  /*6dd0*/  F2FP.F16.E4M3.UNPACK_B R42, R17.reuse ;  /* 0x00000011ff2a723e */ /* 0x080fe200020006ff */
[--C-:B------:R-:W-:Y:S01]  /*6de0*/  HADD2.F32 R3, -RZ, R16.reuse.H0_H0 ;  /* 0x20000010ff037230 */ /* 0x100fe20000004100 */
[----:B------:R-:W-:Y:S01]  /*6df0*/  F2FP.F16.E4M3.UNPACK_B R44, R17.H1 ;  /* 0x00000011ff2c723e */ /* 0x000fe200030006ff */
[----:B------:R-:W-:Y:S01]  /*6e00*/  HADD2.F32 R40, -RZ, R16.H1_H1 ;  /* 0x30000010ff287230 */ /* 0x000fe20000004100 */
[-C--:B------:R-:W-:Y:S01]  /*6e10*/  F2FP.F16.E4M3.UNPACK_B R46, R18.reuse ;  /* 0x00000012ff2e723e */ /* 0x080fe200020006ff */
[----:B------:R-:W-:Y:S01]  /*6e20*/  HADD2.F32 R2, -RZ, R2.H1_H1 ;  /* 0x30000002ff027230 */ /* 0x000fe20000004100 */
[----:B------:R-:W-:Y:S01]  /*6e30*/  F2FP.F16.E4M3.UNPACK_B R48, R18.H1 ;  /* 0x00000012ff30723e */ /* 0x000fe200030006ff */
[--C-:B------:R-:W-:Y:S01]  /*6e40*/  HADD2.F32 R41, -RZ, R42.reuse.H0_H0 ;  /* 0x2000002aff297230 */ /* 0x100fe20000004100 */
[-C--:B------:R-:W-:Y:S01]  /*6e50*/  F2FP.F16.E4M3.UNPACK_B R50, R19.reuse ;  /* 0x00000013ff32723e */ /* 0x080fe200020006ff */
[----:B------:R-:W-:Y:S01]  /*6e60*/  HADD2.F32 R42, -RZ, R42.H1_H1 ;  /* 0x3000002aff2a7230 */ /* 0x000fe20000004100 */
[----:B------:R-:W-:Y:S01]  /*6e70*/  F2FP.F16.E4M3.UNPACK_B R52, R19.H1 ;  /* 0x00000013ff34723e */ /* 0x000fe200030006ff */
[----:B------:R-:W-:Y:S01]  /*6e80*/  HADD2.F32 R43, -RZ, R44.H0_H0 ;  /* 0x2000002cff2b7230 */ /* 0x000fe20000004100 */
[----:B------:R-:W-:Y:S01]  /*6e90*/  LDTM.16dp32bit_t0_t15.x32 R4, tmem[UR4] ;  /* 0x00000004000479ee */ /* 0x000fe20008a80000 */
[----:B------:R-:W1:Y:S01]  /*6ea0*/  LDTM.16dp32bit_t16_t31.x32 R4, tmem[UR4+0x20] ;  /* 0x00002004000479ee */ /* 0x000e620008aa0000 */
[----:B------:R-:W-:Y:S01]  /*6eb0*/  NOP ;  /* 0x0000000000007918 */ /* 0x000fe20000000000 */
[----:B------:R-:W-:Y:S01]  /*6ec0*/  UIADD3 UR4, UPT, UPT, UR5, 0x210, URZ ;  /* 0x0000021005047890 */ /* 0x000fe2000fffe0ff */
[--C-:B------:R-:W-:Y:S01]  /*6ed0*/  HADD2.F32 R45, -RZ, R46.reuse.H0_H0 ;  /* 0x2000002eff2d7230 */ /* 0x100fe20000004100 */
[----:B------:R-:W-:Y:S01]  /*6ee0*/  F2FP.F16.E4M3.UNPACK_B R54, R64 ;  /* 0x00000040ff36723e */ /* 0x000fe200020006ff */
[----:B------:R-:W-:Y:S01]  /*6ef0*/  HADD2.F32 R46, -RZ, R46.H1_H1 ;  /* 0x3000002eff2e7230 */ /* 0x000fe20000004100 */
[----:B------:R-:W-:Y:S01]  /*6f00*/  UPRMT UR4, UR48, 0x654, UR4 ;  /* 0x0000065430047896 */ /* 0x000fe20008000004 */
[--C-:B------:R-:W-:Y:S01]  /*6f10*/  HADD2.F32 R49, -RZ, R50.reuse.H0_H0 ;  /* 0x20000032ff317230 */ /* 0x100fe20000004100 */
[-C--:B------:R-:W-:Y:S01]  /*6f20*/  F2FP.F16.E4M3.UNPACK_B R58, R65.reuse ;  /* 0x00000041ff3a723e */ /* 0x080fe200020006ff */
[----:B------:R-:W-:Y:S01]  /*6f30*/  HADD2.F32 R50, -RZ, R50.H1_H1 ;  /* 0x30000032ff327230 */ /* 0x000fe20000004100 */
[----:B------:R-:W-:Y:S01]  /*6f40*/  F2FP.F16.E4M3.UNPACK_B R62, R66 ;  /* 0x00000042ff3e723e */ /* 0x000fe200020006ff */
[--C-:B------:R-:W-:Y:S01]  /*6f50*/  HADD2.F32 R53, -RZ, R54.reuse.H0_H0 ;  /* 0x20000036ff357230 */ /* 0x100fe20000004100 */
[----:B------:R-:W-:Y:S01]  /*6f60*/  F2FP.F16.E4M3.UNPACK_B R56, R64.H1 ;  /* 0x00000040ff38723e */ /* 0x000fe200030006ff */
[----:B------:R-:W-:Y:S01]  /*6f70*/  HADD2.F32 R54, -RZ, R54.H1_H1 ;  /* 0x30000036ff367230 */ /* 0x000fe20000004100 */
[----:B------:R-:W-:Y:S01]  /*6f80*/  F2FP.F16.E4M3.UNPACK_B R60, R65.H1 ;  /* 0x00000041ff3c723e */ /* 0x000fe200030006ff */
[----:B-1----:R-:W-:Y:S01]  /*6f90*/  SYNCS.ARRIVE.TRANS64.RED.A1T0 RZ, [UR4], RZ ;  /* 0x000000ffffff79a7 */ /* 0x002fe20008100404 */
[--C-:B------:R-:W-:Y:S01]  /*6fa0*/  HADD2.F32 R57, -RZ, R58.reuse.H0_H0 ;  /* 0x2000003aff397230 */ /* 0x100fe20000004100 */
[-C--:B------:R-:W-:Y:S01]  /*6fb0*/  F2FP.F16.E4M3.UNPACK_B R65, R67.reuse ;  /* 0x00000043ff41723e */ /* 0x080fe200020006ff */
[----:B------:R-:W-:Y:S01]  /*6fc0*/  HADD2.F32 R58, -RZ, R58.H1_H1 ;  /* 0x3000003aff3a7230 */ /* 0x000fe20000004100 */
[----:B------:R-:W-:Y:S01]  /*6fd0*/  F2FP.F16.E4M3.UNPACK_B R64, R66.H1 ;  /* 0x00000042ff40723e */ /* 0x000fe200030006ff */
[--C-:B------:R-:W-:Y:S01]  /*6fe0*/  HADD2.F32 R61, -RZ, R62.reuse.H0_H0 ;  /* 0x2000003eff3d7230 */ /* 0x100fe20000004100 */
[----:B------:R-:W-:Y:S01]  /*6ff0*/  F2FP.F16.E4M3.UNPACK_B R67, R67.H1 ;  /* 0x00000043ff43723e */ /* 0x000fe200030006ff */
[----:B------:R-:W-:Y:S01]  /*7000*/  HADD2.F32 R62, -RZ, R62.H1_H1 ;  /* 0x3000003eff3e7230 */ /* 0x000fe20000004100 */
[----:B------:R-:W-:Y:S01]  /*7010*/  IADD3 R36, PT, PT, R36, 0x1, RZ ;  /* 0x0000000124247810 */ /* 0x000fe20007ffe0ff */
[C---:B----4-:R-:W-:Y:S01]  /*7020*/  FMUL R4, R38.reuse, R4 ;  /* 0x0000000426047220 */ /* 0x050fe20000400000 */
[C---:B------:R-:W-:Y:S01]  /*7030*/  FMUL R5, R38.reuse, R5 ;  /* 0x0000000526057220 */ /* 0x040fe20000400000 */
[C---:B------:R-:W-:Y:S01]  /*7040*/  FMUL R8, R38.reuse, R8 ;  /* 0x0000000826087220 */ /* 0x040fe20000400000 */
[C---:B------:R-:W-:Y:S01]  /*7050*/  FMUL R9, R38.reuse, R9 ;  /* 0x0000000926097220 */ /* 0x040fe20000400000 */
[C---:B------:R-:W-:Y:S01]  /*7060*/  FFMA R4, R39.reuse, R0, R4 ;  /* 0x0000000027047223 */ /* 0x040fe20000000004 */
[C---:B------:R-:W-:Y:S01]  /*7070*/  FFMA R5, R39.reuse, R2, R5 ;  /* 0x0000000227057223 */ /* 0x040fe20000000005 */
[C---:B------:R-:W-:Y:S01]  /*7080*/  FMUL R12, R38.reuse, R12 ;  /* 0x0000000c260c7220 */ /* 0x040fe20000400000 */
        /* <DEDUP_REMOVED lines=10> */
[----:B------:R-:W-:Y:S02]  /*7130*/  HADD2.F32 R44, -RZ, R44.H1_H1 ;  /* 0x3000002cff2c7230 */ /* 0x000fe40000004100 */
[C---:B------:R-:W-:Y:S01]  /*7140*/  FMUL R10, R38.reuse, R10 ;  /* 0x0000000a260a7220 */ /* 0x040fe20000400000 */
[C---:B------:R-:W-:Y:S01]  /*7150*/  FFMA R6, R39.reuse, R3, R6 ;  /* 0x0000000327067223 */ /* 0x040fe20000000006 */
[C---:B------:R-:W-:Y:S01]  /*7160*/  FFMA R7, R39.reuse, R40, R7 ;  /* 0x0000002827077223 */ /* 0x040fe20000000007 */
[C---:B------:R-:W-:Y:S01]  /*7170*/  FFMA R8, R39.reuse, R41, R8 ;  /* 0x0000002927087223 */ /* 0x040fe20000000008 */
[C---:B------:R-:W-:Y:S01]  /*7180*/  FFMA R9, R39.reuse, R42, R9 ;  /* 0x0000002a27097223 */ /* 0x040fe20000000009 */
[----:B------:R-:W-:Y:S01]  /*7190*/  FFMA R10, R39, R43, R10 ;  /* 0x0000002b270a7223 */ /* 0x000fe2000000000a */
[--C-:B------:R-:W-:Y:S01]  /*71a0*/  HADD2.F32 R40, -RZ, R65.reuse.H0_H0 ;  /* 0x20000041ff287230 */ /* 0x100fe20000004100 */
[----:B------:R-:W-:Y:S01]  /*71b0*/  F2FP.SATFINITE.E4M3.F32.PACK_AB_MERGE_C R86, R7, R6, RZ ;  /* 0x000000060756723e */ /* 0x000fe200048070ff */
[C---:B------:R-:W-:Y:S01]  /*71c0*/  FMUL R7, R38.reuse, R24 ;  /* 0x0000001826077220 */ /* 0x040fe20000400000 */
[C---:B------:R-:W-:Y:S01]  /*71d0*/  FMUL R24, R38.reuse, R29 ;  /* 0x0000001d26187220 */ /* 0x040fe20000400000 */
[C---:B------:R-:W-:Y:S01]  /*71e0*/  FMUL R29, R38.reuse, R34 ;  /* 0x00000022261d7220 */ /* 0x040fe20000400000 */
[----:B------:R-:W-:Y:S02]  /*71f0*/  HADD2.F32 R65, -RZ, R65.H1_H1 ;  /* 0x30000041ff417230 */ /* 0x000fe40000004100 */
[C---:B------:R-:W-:Y:S01]  /*7200*/  FMUL R11, R38.reuse, R11 ;  /* 0x0000000b260b7220 */ /* 0x040fe20000400000 */
[--C-:B------:R-:W-:Y:S02]  /*7210*/  HADD2.F32 R47, -RZ, R48.reuse.H0_H0 ;  /* 0x20000030ff2f7230 */ /* 0x100fe40000004100 */
[C---:B------:R-:W-:Y:S01]  /*7220*/  FMUL R14, R38.reuse, R14 ;  /* 0x0000000e260e7220 */ /* 0x040fe20000400000 */
[----:B------:R-:W-:Y:S02]  /*7230*/  HADD2.F32 R48, -RZ, R48.H1_H1 ;  /* 0x30000030ff307230 */ /* 0x000fe40000004100 */
[C---:B------:R-:W-:Y:S01]  /*7240*/  FFMA R11, R39.reuse, R44, R11 ;  /* 0x0000002c270b7223 */ /* 0x040fe2000000000b */
[C---:B------:R-:W-:Y:S01]  /*7250*/  FFMA R12, R39.reuse, R45, R12 ;  /* 0x0000002d270c7223 */ /* 0x040fe2000000000c */
[C---:B------:R-:W-:Y:S01]  /*7260*/  FFMA R13, R39.reuse, R46, R13 ;  /* 0x0000002e270d7223 */ /* 0x040fe2000000000d */
[----:B------:R-:W-:Y:S01]  /*7270*/  FFMA R14, R39, R47, R14 ;  /* 0x0000002f270e7223 */ /* 0x000fe2000000000e */
[C---:B------:R-:W-:Y:S01]  /*7280*/  FMUL R15, R38.reuse, R15 ;  /* 0x0000000f260f7220 */ /* 0x040fe20000400000 */
[--C-:B------:R-:W-:Y:S01]  /*7290*/  HADD2.F32 R51, -RZ, R52.reuse.H0_H0 ;  /* 0x20000034ff337230 */ /* 0x100fe20000004100 */
[----:B------:R-:W-:Y:S01]  /*72a0*/  F2FP.SATFINITE.E4M3.F32.PACK_AB_MERGE_C R10, R11, R10, RZ ;  /* 0x0000000a0b0a723e */ /* 0x000fe200048070ff */
[----:B------:R-:W-:Y:S02]  /*72b0*/  HADD2.F32 R52, -RZ, R52.H1_H1 ;  /* 0x30000034ff347230 */ /* 0x000fe40000004100 */
[C---:B------:R-:W-:Y:S01]  /*72c0*/  FFMA R15, R39.reuse, R48, R15 ;  /* 0x00000030270f7223 */ /* 0x040fe2000000000f */
[C---:B------:R-:W-:Y:S01]  /*72d0*/  FFMA R16, R39.reuse, R49, R16 ;  /* 0x0000003127107223 */ /* 0x040fe20000000010 */
[C---:B------:R-:W-:Y:S01]  /*72e0*/  FFMA R17, R39.reuse, R50, R17 ;  /* 0x0000003227117223 */ /* 0x040fe20000000011 */
[C---:B------:R-:W-:Y:S01]  /*72f0*/  FMUL R18, R38.reuse, R18 ;  /* 0x0000001226127220 */ /* 0x040fe20000400000 */
[C---:B------:R-:W-:Y:S01]  /*7300*/  FMUL R19, R38.reuse, R19 ;  /* 0x0000001326137220 */ /* 0x040fe20000400000 */
[--C-:B------:R-:W-:Y:S02]  /*7310*/  HADD2.F32 R55, -RZ, R56.reuse.H0_H0 ;  /* 0x20000038ff377230 */ /* 0x100fe40000004100 */
[C---:B------:R-:W-:Y:S01]  /*7320*/  FMUL R3, R38.reuse, R22 ;  /* 0x0000001626037220 */ /* 0x040fe20000400000 */
[C---:B------:R-:W-:Y:S01]  /*7330*/  FFMA R18, R39.reuse, R51, R18 ;  /* 0x0000003327127223 */ /* 0x040fe20000000012 */
[----:B------:R-:W-:Y:S02]  /*7340*/  HADD2.F32 R56, -RZ, R56.H1_H1 ;  /* 0x30000038ff387230 */ /* 0x000fe40000004100 */
[C---:B------:R-:W-:Y:S01]  /*7350*/  FFMA R19, R39.reuse, R52, R19 ;  /* 0x0000003427137223 */ /* 0x040fe20000000013 */
[C---:B------:R-:W-:Y:S01]  /*7360*/  FMUL R6, R38.reuse, R23 ;  /* 0x0000001726067220 */ /* 0x040fe20000400000 */
[C---:B------:R-:W-:Y:S01]  /*7370*/  FFMA R0, R39.reuse, R53, R0 ;  /* 0x0000003527007223 */ /* 0x040fe20000000000 */
[C---:B------:R-:W-:Y:S01]  /*7380*/  FFMA R2, R39.reuse, R54, R2 ;  /* 0x0000003627027223 */ /* 0x040fe20000000002 */
[--C-:B------:R-:W-:Y:S02]  /*7390*/  HADD2.F32 R59, -RZ, R60.reuse.H0_H0 ;  /* 0x2000003cff3b7230 */ /* 0x100fe40000004100 */
[C---:B------:R-:W-:Y:S01]  /*73a0*/  FFMA R3, R39.reuse, R55, R3 ;  /* 0x0000003727037223 */ /* 0x040fe20000000003 */
[----:B------:R-:W-:Y:S02]  /*73b0*/  HADD2.F32 R60, -RZ, R60.H1_H1 ;  /* 0x3000003cff3c7230 */ /* 0x000fe40000004100 */
[C---:B------:R-:W-:Y:S01]  /*73c0*/  FMUL R21, R38.reuse, R26 ;  /* 0x0000001a26157220 */ /* 0x040fe20000400000 */
[C---:B------:R-:W-:Y:S01]  /*73d0*/  FMUL R22, R38.reuse, R27 ;  /* 0x0000001b26167220 */ /* 0x040fe20000400000 */
[C---:B------:R-:W-:Y:S01]  /*73e0*/  FFMA R6, R39.reuse, R56, R6 ;  /* 0x0000003827067223 */ /* 0x040fe20000000006 */
[C---:B------:R-:W-:Y:S01]  /*73f0*/  FFMA R7, R39.reuse, R57, R7 ;  /* 0x0000003927077223 */ /* 0x040fe20000000007 */
[C---:B------:R-:W-:Y:S01]  /*7400*/  FMUL R23, R38.reuse, R28 ;  /* 0x0000001c26177220 */ /* 0x040fe20000400000 */
[C---:B------:R-:W-:Y:S01]  /*7410*/  FFMA R20, R39.reuse, R58, R20 ;  /* 0x0000003a27147223 */ /* 0x040fe20000000014 */
[--C-:B------:R-:W-:Y:S02]  /*7420*/  HADD2.F32 R63, -RZ, R64.reuse.H0_H0 ;  /* 0x20000040ff3f7230 */ /* 0x100fe40000004100 */
[C---:B------:R-:W-:Y:S01]  /*7430*/  FFMA R21, R39.reuse, R59, R21 ;  /* 0x0000003b27157223 */ /* 0x040fe20000000015 */
[----:B------:R-:W-:Y:S02]  /*7440*/  HADD2.F32 R64, -RZ, R64.H1_H1 ;  /* 0x30000040ff407230 */ /* 0x000fe40000004100 */
[C---:B------:R-:W-:Y:S01]  /*7450*/  FFMA R22, R39.reuse, R60, R22 ;  /* 0x0000003c27167223 */ /* 0x040fe20000000016 */
[C---:B------:R-:W-:Y:S01]  /*7460*/  FMUL R26, R38.reuse, R31 ;  /* 0x0000001f261a7220 */ /* 0x040fe20000400000 */
[C---:B------:R-:W-:Y:S01]  /*7470*/  FMUL R27, R38.reuse, R32 ;  /* 0x00000020261b7220 */ /* 0x040fe20000400000 */
[C---:B------:R-:W-:Y:S01]  /*7480*/  FFMA R23, R39.reuse, R61, R23 ;  /* 0x0000003d27177223 */ /* 0x040fe20000000017 */
[----:B------:R-:W-:Y:S01]  /*7490*/  FMUL R28, R38, R33 ;  /* 0x00000021261c7220 */ /* 0x000fe20000400000 */
[C---:B------:R-:W-:Y:S01]  /*74a0*/  FFMA R24, R39.reuse, R62, R24 ;  /* 0x0000003e27187223 */ /* 0x040fe20000000018 */
[--C-:B------:R-:W-:Y:S02]  /*74b0*/  HADD2.F32 R66, -RZ, R67.reuse.H0_H0 ;  /* 0x20000043ff427230 */ /* 0x100fe40000004100 */
[C---:B------:R-:W-:Y:S01]  /*74c0*/  FFMA R25, R39.reuse, R63, R25 ;  /* 0x0000003f27197223 */ /* 0x040fe20000000019 */
[----:B------:R-:W-:Y:S02]  /*74d0*/  HADD2.F32 R67, -RZ, R67.H1_H1 ;  /* 0x30000043ff437230 */ /* 0x000fe40000004100 */
[----:B------:R-:W-:Y:S01]  /*74e0*/  FFMA R26, R39, R64, R26 ;  /* 0x00000040271a7223 */ /* 0x000fe2000000001a */
[----:B------:R-:W-:Y:S01]  /*74f0*/  F2FP.SATFINITE.E4M3.F32.PACK_AB_MERGE_C R14, R15, R14, RZ ;  /* 0x0000000e0f0e723e */ /* 0x000fe200048070ff */
[----:B------:R-:W-:Y:S01]  /*7500*/  FFMA R27, R39, R40, R27 ;  /* 0x00000028271b7223 */ /* 0x000fe2000000001b */
[----:B------:R-:W-:Y:S01]  /*7510*/  F2FP.SATFINITE.E4M3.F32.PACK_AB_MERGE_C R18, R19, R18, RZ ;  /* 0x000000121312723e */ /* 0x000fe200048070ff */
[C---:B------:R-:W-:Y:S01]  /*7520*/  FFMA R28, R39.reuse, R65, R28 ;  /* 0x00000041271c7223 */ /* 0x040fe2000000001c */
[C---:B------:R-:W-:Y:S01]  /*7530*/  FFMA R29, R39.reuse, R66, R29 ;  /* 0x00000042271d7223 */ /* 0x040fe2000000001d */
[----:B------:R-:W-:Y:S01]  /*7540*/  FFMA R30, R39, R67, R30 ;  /* 0x00000043271e7223 */ /* 0x000fe2000000001e */
[----:B------:R-:W-:Y:S02]  /*7550*/  F2FP.SATFINITE.E4M3.F32.PACK_AB_MERGE_C R32, R5, R4, R86 ;  /* 0x000000040520723e */ /* 0x000fe40004807056 */
[----:B------:R-:W-:Y:S02]  /*7560*/  F2FP.SATFINITE.E4M3.F32.PACK_AB_MERGE_C R33, R9, R8, R10 ;  /* 0x000000080921723e */ /* 0x000fe4000480700a */
[----:B------:R-:W-:Y:S02]  /*7570*/  F2FP.SATFINITE.E4M3.F32.PACK_AB_MERGE_C R34, R13, R12, R14 ;  /* 0x0000000c0d22723e */ /* 0x000fe4000480700e */
[----:B------:R-:W-:Y:S02]  /*7580*/  F2FP.SATFINITE.E4M3.F32.PACK_AB_MERGE_C R35, R17, R16, R18 ;  /* 0x000000101123723e */ /* 0x000fe40004807012 */
[----:B------:R-:W-:Y:S02]  /*7590*/  F2FP.SATFINITE.E4M3.F32.PACK_AB_MERGE_C R3, R6, R3, RZ ;  /* 0x000000030603723e */ /* 0x000fe400048070ff */
[----:B------:R-:W-:Y:S01]  /*75a0*/  F2FP.SATFINITE.E4M3.F32.PACK_AB_MERGE_C R5, R22, R21, RZ ;  /* 0x000000151605723e */ /* 0x000fe200048070ff */
[----:B------:R1:W-:Y:S01]  /*75b0*/  STS.128 [R78+UR44+0x1400], R32 ;  /* 0x001400204e007988 */ /* 0x0003e20008000c2c */
[----:B------:R-:W-:Y:S02]  /*75c0*/  F2FP.SATFINITE.E4M3.F32.PACK_AB_MERGE_C R6, R26, R25, RZ ;  /* 0x000000191a06723e */ /* 0x000fe400048070ff */
[----:B------:R-:W-:Y:S02]  /*75d0*/  F2FP.SATFINITE.E4M3.F32.PACK_AB_MERGE_C R29, R30, R29, RZ ;  /* 0x0000001d1e1d723e */ /* 0x000fe400048070ff */
[----:B------:R-:W-:Y:S02]  /*75e0*/  F2FP.SATFINITE.E4M3.F32.PACK_AB_MERGE_C R5, R20, R7, R5 ;  /* 0x000000071405723e */ /* 0x000fe40004807005 */
[----:B------:R-:W-:Y:S02]  /*75f0*/  F2FP.SATFINITE.E4M3.F32.PACK_AB_MERGE_C R4, R2, R0, R3 ;  /* 0x000000000204723e */ /* 0x000fe40004807003 */
[----:B------:R-:W-:Y:S02]  /*7600*/  F2FP.SATFINITE.E4M3.F32.PACK_AB_MERGE_C R6, R24, R23, R6 ;  /* 0x000000171806723e */ /* 0x000fe40004807006 */
[----:B------:R-:W-:Y:S05]  /*7610*/  F2FP.SATFINITE.E4M3.F32.PACK_AB_MERGE_C R7, R28, R27, R29 ;  /* 0x0000001b1c07723e */ /* 0x000fea000480701d */
[----:B------:R1:W-:Y:S01]  /*7620*/  STS.128 [R77+0x1010], R4 ;  /* 0x001010044d007388 */ /* 0x0003e20000000c00 */
[----:B------:R-:W-:Y:S01]  /*7630*/  @!PT LDS RZ, [RZ] ;  /* 0x00000000fffff984 */ /* 0x000fe20000000800 */
[----:B------:R-:W-:Y:S01]  /*7640*/  @!PT LDS RZ, [RZ] ;  /* 0x00000000fffff984 */ /* 0x000fe20000000800 */
[----:B------:R-:W-:Y:S01]  /*7650*/  @!PT LDS RZ, [RZ] ;  /* 0x00000000fffff984 */ /* 0x000fe20000000800 */
[----:B------:R-:W-:Y:S01]  /*7660*/  @!PT LDS RZ, [RZ] ;  /* 0x00000000fffff984 */ /* 0x000fe20000000800 */
[----:B------:R3:W-:Y:S07]  /*7670*/  MEMBAR.ALL.CTA ;  /* 0x0000000000007992 */ /* 0x0007ee0000008000 */
[----:B---3--:R-:W3:Y:S02]  /*7680*/  FENCE.VIEW.ASYNC.S ;  /* 0x00000000000073c6 */ /* 0x008ee40000000000 */
[----:B---3--:R-:W-:Y:S06]  /*7690*/  BAR.SYNC.DEFER_BLOCKING 0x1, 0x80 ;  /* 0x0042000000007b1d */ /* 0x008fec0000010000 */
[----:B------:R-:W-:Y:S05]  /*76a0*/  @P0 BRA `(.L_x_124) ;  /* 0x0000000000300947 */ /* 0x000fea0003800000 */
[----:B------:R-:W-:Y:S02]  /*76b0*/  UIADD3 UR4, UPT, UPT, UR44, 0x1400, URZ ;  /* 0x000014002c047890 */ /* 0x000fe4000fffe0ff */
[----:B------:R-:W-:Y:S02]  /*76c0*/  USHF.L.U32 UR9, UR45, 0x6, URZ ;  /* 0x000000062d097899 */ /* 0x000fe400080006ff */
[----:B------:R-:W-:Y:S02]  /*76d0*/  USHF.L.U32 UR10, UR46, 0x6, URZ ;  /* 0x000000062e0a7899 */ /* 0x000fe400080006ff */
[----:B------:R-:W-:Y:S01]  /*76e0*/  MOV R85, UR4 ;  /* 0x0000000400557c02 */ /* 0x000fe20008000f00 */
[----:B------:R-:W-:Y:S01]  /*76f0*/  UIADD3 UR4, UP0, UPT, UR62, 0x680, URZ ;  /* 0x000006803e047890 */ /* 0x000fe2000ff1e0ff */
[----:B------:R-:W-:Y:S02]  /*7700*/  UMOV UR11, UR36 ;  /* 0x00000024000b7c82 */ /* 0x000fe40008000000 */
[----:B------:R-:W-:Y:S01]  /*7710*/  R2UR UR8, R85 ;  /* 0x00000000550872ca */ /* 0x000fe200000e0000 */
[----:B------:R-:W-:Y:S11]  /*7720*/  UIADD3.X UR5, UPT, UPT, URZ, UR63, URZ, UP0, !UPT ;  /* 0x0000003fff057290 */ /* 0x000ff600087fe4ff */
[----:B------:R-:W-:Y:S01]  /*7730*/  @!UPT UIADD3 URZ, UPT, UPT, URZ, URZ, URZ ;  /* 0x000000fffffff290 */ /* 0x000fe2000fffe0ff */
[----:B------:R3:W-:Y:S01]  /*7740*/  UTMASTG.3D [UR8], [UR4] ;  /* 0x00000008040073b5 */ /* 0x0007e20008010000 */
[----:B------:R0:W-:Y:S01]  /*7750*/  UTMACMDFLUSH ;  /* 0x00000000000079b7 */ /* 0x0001e20000000000 */
[----:B---3--:R-:W-:Y:S04]  /*7760*/  DEPBAR.LE SB0, 0x0 ;  /* 0x000080000000791a */ /* 0x008fe80000000000 */
.L_x_124:
[----:B------:R-:W-:Y:S05]  /*7770*/  BSYNC.RECONVERGENT B0 ;  /* 0x0000000000007941 */ /* 0x000fea0003800200 */
.L_x_123:
[----:B------:R-:W-:Y:S01]  /*7780*/  BAR.SYNC.DEFER_BLOCKING 0x1, 0x80 ;  /* 0x0042000000007b1d */ /* 0x000fe20000010000 */
[----:B------:R-:W-:Y:S01]  /*7790*/  ISETP.NE.AND P0, PT, R81, 0x2, PT ;  /* 0x000000025100780c */ /* 0x000fe20003f05270 */
[----:B------:R-:W-:Y:S01]  /*77a0*/  UISETP.NE.AND UP0, UPT, UR47, URZ, UPT ;  /* 0x000000ff2f00728c */ /* 0x000fe2000bf05270 */
[----:B------:R-:W-:Y:S01]  /*77b0*/  ISETP.NE.AND P1, PT, R36, 0x4, PT ;  /* 0x000000042400780c */ /* 0x000fe20003f25270 */
[----:B------:R-:W-:Y:S01]  /*77c0*/  UIADD3 UR45, UPT, UPT, UR37, UR60, URZ ;  /* 0x0000003c252d7290 */ /* 0x000fe2000fffe0ff */
[----:B------:R-:W-:Y:S01]  /*77d0*/  SEL R2, RZ, 0x1, P0 ;  /* 0x00000001ff027807 */ /* 0x000fe20000000000 */
[----:B------:R-:W-:Y:S01]  /*77e0*/  UIADD3 UR46, UPT, UPT, UR38, UR57, URZ ;  /* 0x00000039262e7290 */ /* 0x000fe2000fffe0ff */
[----:B------:R-:W-:Y:S02]  /*77f0*/  SEL R0, RZ, 0x1, P1 ;  /* 0x00000001ff007807 */ /* 0x000fe40000800000 */
[----:B------:R-:W-:Y:S02]  /*7800*/  LOP3.LUT R83, R83, R2, RZ, 0x3c, !PT ;  /* 0x0000000253537212 */ /* 0x000fe400078e3cff */
[----:B------:R-:W-:Y:S02]  /*7810*/  LOP3.LUT R84, R84, R0, RZ, 0x3c, !PT ;  /* 0x0000000054547212 */ /* 0x000fe400078e3cff */
[----:B------:R-:W-:Y:S02]  /*7820*/  SEL R81, R81, RZ, P0 ;  /* 0x000000ff51517207 */ /* 0x000fe40000000000 */
[----:B------:R-:W-:Y:S01]  /*7830*/  SEL R36, R36, RZ, P1 ;  /* 0x000000ff24247207 */ /* 0x000fe20000800000 */
[----:B------:R-:W-:Y:S01]  /*7840*/  UMOV UR36, UR51 ;  /* 0x0000003300247c82 */ /* 0x000fe20008000000 */
[----:B------:R-:W-:Y:S05]  /*7850*/  BRA.U UP0, `(.L_x_125) ;  /* 0xffffffe5002c7547 */ /* 0x000fea000b83ffff */
[----:B------:R-:W-:Y:S05]  /*7860*/  EXIT ;  /* 0x000000000000794d */ /* 0x000fea0003800000 */
.L_x_25:
[----:B--2---:R2:W3:Y:S02]  /*7870*/  SYNCS.PHASECHK.TRANS64.TRYWAIT P0, [R0+URZ+0x240], R2 ;  /* 0x00024002000075a7 */ /* 0x0044e400080011ff */
[----:B---3--:R-:W-:Y:S05]  /*7880*/  @!P0 NANOSLEEP.SYNCS 0x989680 ;  /* 0x009896800000895d */ /* 0x008fea0003900000 */
[----:B------:R-:W3:Y:S02]  /*7890*/  @!P0 SYNCS.PHASECHK.TRANS64 P0, [R0+URZ+0x240], R2 ;  /* 0x00024002000085a7 */ /* 0x000ee400080010ff */
[----:B---3--:R-:W-:Y:S05]  /*78a0*/  @!P0 BRA `(.L_x_25) ;  /* 0xfffffffc00f08947 */ /* 0x008fea000383ffff */
[----:B------:R-:W-:Y:S05]  /*78b0*/  BRA `(.L_x_126) ;  /* 0xffffffa000ec7947 */ /* 0x000fea000383ffff */
.L_x_28:
[----:B-1----:R-:W-:-:S07]  /*78c0*/  MOV R0, UR33 ;  /* 0x0000002100007c02 */ /* 0x002fce0008000f00 */
.L_x_127:
[----:B-1----:R1:W2:Y:S02]  /*78d0*/  SYNCS.PHASECHK.TRANS64.TRYWAIT P0, [R0+URZ+0xd8], R3 ;  /* 0x0000d803000075a7 */ /* 0x0022a400080011ff */
[----:B--2---:R-:W-:Y:S05]  /*78e0*/  @!P0 NANOSLEEP.SYNCS 0x989680 ;  /* 0x009896800000895d */ /* 0x004fea0003900000 */
[----:B------:R-:W2:Y:S02]  /*78f0*/  @!P0 SYNCS.PHASECHK.TRANS64 P0, [R0+URZ+0xd8], R3 ;  /* 0x0000d803000085a7 */ /* 0x000ea400080010ff */
[----:B--2---:R-:W-:Y:S05]  /*7900*/  @!P0 BRA `(.L_x_127) ;  /* 0xfffffffc00f08947 */ /* 0x004fea000383ffff */
[----:B------:R-:W-:Y:S05]  /*7910*/  BRA `(.L_x_27) ;  /* 0xffffffa400387947 */ /* 0x000fea000383ffff */
.L_x_35:
[----:B-1----:R-:W-:-:S07]  /*7920*/  MOV R0, UR17 ;  /* 0x0000001100007c02 */ /* 0x002fce0008000f00 */
.L_x_128:
[----:B-1----:R1:W2:Y:S02]  /*7930*/  SYNCS.PHASECHK.TRANS64.TRYWAIT P0, [R0+URZ+0xd8], R3 ;  /* 0x0000d803000075a7 */ /* 0x0022a400080011ff */
[----:B--2---:R-:W-:Y:S05]  /*7940*/  @!P0 NANOSLEEP.SYNCS 0x989680 ;  /* 0x009896800000895d */ /* 0x004fea0003900000 */
[----:B------:R-:W2:Y:S02]  /*7950*/  @!P0 SYNCS.PHASECHK.TRANS64 P0, [R0+URZ+0xd8], R3 ;  /* 0x0000d803000085a7 */ /* 0x000ea400080010ff */
[----:B--2---:R-:W-:Y:S05]  /*7960*/  @!P0 BRA `(.L_x_128) ;  /* 0xfffffffc00f08947 */ /* 0x004fea000383ffff */
[----:B------:R-:W-:Y:S05]  /*7970*/  BRA `(.L_x_34) ;  /* 0xffffffa400fc7947 */ /* 0x000fea000383ffff */
.L_x_40:
[----:B-1----:R1:W2:Y:S02]  /*7980*/  SYNCS.PHASECHK.TRANS64.TRYWAIT P0, [R3+URZ+0x1d0], R0 ;  /* 0x0001d000030075a7 */ /* 0x0022a400080011ff */
[----:B--2---:R-:W-:Y:S05]  /*7990*/  @!P0 NANOSLEEP.SYNCS 0x989680 ;  /* 0x009896800000895d */ /* 0x004fea0003900000 */
[----:B------:R-:W2:Y:S02]  /*79a0*/  @!P0 SYNCS.PHASECHK.TRANS64 P0, [R3+URZ+0x1d0], R0 ;  /* 0x0001d000030085a7 */ /* 0x000ea400080010ff */
[----:B--2---:R-:W-:Y:S05]  /*79b0*/  @!P0 BRA `(.L_x_40) ;  /* 0xfffffffc00f08947 */ /* 0x004fea000383ffff */
[----:B------:R-:W-:Y:S05]  /*79c0*/  BRA `(.L_x_129) ;  /* 0xffffffa800a87947 */ /* 0x000fea000383ffff */
.L_x_44:
[----:B------:R-:W-:-:S07]  /*79d0*/  MOV R0, UR4 ;  /* 0x0000000400007c02 */ /* 0x000fce0008000f00 */
.L_x_130:
[----:B-1----:R1:W2:Y:S02]  /*79e0*/  SYNCS.PHASECHK.TRANS64.TRYWAIT P0, [R0+URZ], R2 ;  /* 0x00000002000075a7 */ /* 0x0022a400080011ff */
[----:B--2---:R-:W-:Y:S05]  /*79f0*/  @!P0 NANOSLEEP.SYNCS 0x989680 ;  /* 0x009896800000895d */ /* 0x004fea0003900000 */
[----:B------:R-:W2:Y:S02]  /*7a00*/  @!P0 SYNCS.PHASECHK.TRANS64 P0, [R0+URZ], R2 ;  /* 0x00000002000085a7 */ /* 0x000ea400080010ff */
[----:B--2---:R-:W-:Y:S05]  /*7a10*/  @!P0 BRA `(.L_x_130) ;  /* 0xfffffffc00f08947 */ /* 0x004fea000383ffff */
[----:B------:R-:W-:Y:S05]  /*7a20*/  BRA `(.L_x_131) ;  /* 0xffffffb0004c7947 */ /* 0x000fea000383ffff */
.L_x_45:
[----:B------:R-:W-:-:S07]  /*7a30*/  MOV R0, UR5 ;  /* 0x0000000500007c02 */ /* 0x000fce0008000f00 */
.L_x_132:
[----:B-1----:R1:W2:Y:S02]  /*7a40*/  SYNCS.PHASECHK.TRANS64.TRYWAIT P0, [R0+URZ], R3 ;  /* 0x00000003000075a7 */ /* 0x0022a400080011ff */
[----:B--2---:R-:W-:Y:S05]  /*7a50*/  @!P0 NANOSLEEP.SYNCS 0x989680 ;  /* 0x009896800000895d */ /* 0x004fea0003900000 */
[----:B------:R-:W2:Y:S02]  /*7a60*/  @!P0 SYNCS.PHASECHK.TRANS64 P0, [R0+URZ], R3 ;  /* 0x00000003000085a7 */ /* 0x000ea400080010ff */
[----:B--2---:R-:W-:Y:S05]  /*7a70*/  @!P0 BRA `(.L_x_132) ;  /* 0xfffffffc00f08947 */ /* 0x004fea000383ffff */
[----:B------:R-:W-:Y:S05]  /*7a80*/  BRA `(.L_x_133) ;  /* 0xffffffb000587947 */ /* 0x000fea000383ffff */
.L_x_46:
[----:B------:R-:W-:-:S07]  /*7a90*/  MOV R0, UR5 ;  /* 0x0000000500007c02 */ /* 0x000fce0008000f00 */
.L_x_134:
[----:B-1----:R1:W2:Y:S02]  /*7aa0*/  SYNCS.PHASECHK.TRANS64.TRYWAIT P0, [R0+URZ], R3 ;  /* 0x00000003000075a7 */ /* 0x0022a400080011ff */
[----:B--2---:R-:W-:Y:S05]  /*7ab0*/  @!P0 NANOSLEEP.SYNCS 0x989680 ;  /* 0x009896800000895d */ /* 0x004fea0003900000 */
[----:B------:R-:W2:Y:S02]  /*7ac0*/  @!P0 SYNCS.PHASECHK.TRANS64 P0, [R0+URZ], R3 ;  /* 0x00000003000085a7 */ /* 0x000ea400080010ff */
[----:B--2---:R-:W-:Y:S05]  /*7ad0*/  @!P0 BRA `(.L_x_134) ;  /* 0xfffffffc00f08947 */ /* 0x004fea000383ffff */
[----:B------:R-:W-:Y:S05]  /*7ae0*/  BRA `(.L_x_135) ;  /* 0xffffffb000647947 */ /* 0x000fea000383ffff */
.L_x_47:
[----:B------:R-:W-:-:S07]  /*7af0*/  MOV R0, UR5 ;  /* 0x0000000500007c02 */ /* 0x000fce0008000f00 */
.L_x_136:
[----:B-1----:R1:W2:Y:S02]  /*7b00*/  SYNCS.PHASECHK.TRANS64.TRYWAIT P0, [R0+URZ], R3 ;  /* 0x00000003000075a7 */ /* 0x0022a400080011ff */
[----:B--2---:R-:W-:Y:S05]  /*7b10*/  @!P0 NANOSLEEP.SYNCS 0x989680 ;  /* 0x009896800000895d */ /* 0x004fea0003900000 */
[----:B------:R-:W2:Y:S02]  /*7b20*/  @!P0 SYNCS.PHASECHK.TRANS64 P0, [R0+URZ], R3 ;  /* 0x00000003000085a7 */ /* 0x000ea400080010ff */
[----:B--2---:R-:W-:Y:S05]  /*7b30*/  @!P0 BRA `(.L_x_136) ;  /* 0xfffffffc00f08947 */ /* 0x004fea000383ffff */
[----:B------:R-:W-:Y:S05]  /*7b40*/  BRA `(.L_x_137) ;  /* 0xffffffb000707947 */ /* 0x000fea000383ffff */
.L_x_48:
[----:B------:R-:W-:-:S07]  /*7b50*/  MOV R0, UR5 ;  /* 0x0000000500007c02 */ /* 0x000fce0008000f00 */
.L_x_138:
[----:B-1----:R1:W2:Y:S02]  /*7b60*/  SYNCS.PHASECHK.TRANS64.TRYWAIT P0, [R0+URZ], R3 ;  /* 0x00000003000075a7 */ /* 0x0022a400080011ff */
[----:B--2---:R-:W-:Y:S05]  /*7b70*/  @!P0 NANOSLEEP.SYNCS 0x989680 ;  /* 0x009896800000895d */ /* 0x004fea0003900000 */
[----:B------:R-:W2:Y:S02]  /*7b80*/  @!P0 SYNCS.PHASECHK.TRANS64 P0, [R0+URZ], R3 ;  /* 0x00000003000085a7 */ /* 0x000ea400080010ff */
[----:B--2---:R-:W-:Y:S05]  /*7b90*/  @!P0 BRA `(.L_x_138) ;  /* 0xfffffffc00f08947 */ /* 0x004fea000383ffff */
[----:B------:R-:W-:Y:S05]  /*7ba0*/  BRA `(.L_x_139) ;  /* 0xffffffb0007c7947 */ /* 0x000fea000383ffff */
.L_x_49:
[----:B------:R-:W-:-:S07]  /*7bb0*/  MOV R0, UR5 ;  /* 0x0000000500007c02 */ /* 0x000fce0008000f00 */
.L_x_140:
[----:B-1----:R1:W2:Y:S02]  /*7bc0*/  SYNCS.PHASECHK.TRANS64.TRYWAIT P0, [R0+URZ], R3 ;  /* 0x00000003000075a7 */ /* 0x0022a400080011ff */
[----:B--2---:R-:W-:Y:S05]  /*7bd0*/  @!P0 NANOSLEEP.SYNCS 0x989680 ;  /* 0x009896800000895d */ /* 0x004fea0003900000 */
[----:B------:R-:W2:Y:S02]  /*7be0*/  @!P0 SYNCS.PHASECHK.TRANS64 P0, [R0+URZ], R3 ;  /* 0x00000003000085a7 */ /* 0x000ea400080010ff */
[----:B--2---:R-:W-:Y:S05]  /*7bf0*/  @!P0 BRA `(.L_x_140) ;  /* 0xfffffffc00f08947 */ /* 0x004fea000383ffff */
[----:B------:R-:W-:Y:S05]  /*7c00*/  BRA `(.L_x_141) ;  /* 0xffffffb000887947 */ /* 0x000fea000383ffff */
.L_x_50:
[----:B------:R-:W-:-:S07]  /*7c10*/  MOV R0, UR5 ;  /* 0x0000000500007c02 */ /* 0x000fce0008000f00 */
.L_x_142:
[----:B-1----:R1:W2:Y:S02]  /*7c20*/  SYNCS.PHASECHK.TRANS64.TRYWAIT P0, [R0+URZ], R3 ;  /* 0x00000003000075a7 */ /* 0x0022a400080011ff */
[----:B--2---:R-:W-:Y:S05]  /*7c30*/  @!P0 NANOSLEEP.SYNCS 0x989680 ;  /* 0x009896800000895d */ /* 0x004fea0003900000 */
[----:B------:R-:W2:Y:S02]  /*7c40*/  @!P0 SYNCS.PHASECHK.TRANS64 P0, [R0+URZ], R3 ;  /* 0x00000003000085a7 */ /* 0x000ea400080010ff */
[----:B--2---:R-:W-:Y:S05]  /*7c50*/  @!P0 BRA `(.L_x_142) ;  /* 0xfffffffc00f08947 */ /* 0x004fea000383ffff */
[----:B------:R-:W-:Y:S05]  /*7c60*/  BRA `(.L_x_143) ;  /* 0xffffffb000947947 */ /* 0x000fea000383ffff */
.L_x_51:
[----:B------:R-:W-:-:S07]  /*7c70*/  MOV R0, UR5 ;  /* 0x0000000500007c02 */ /* 0x000fce0008000f00 */
.L_x_144:
[----:B-1----:R1:W2:Y:S02]  /*7c80*/  SYNCS.PHASECHK.TRANS64.TRYWAIT P0, [R0+URZ], R3 ;  /* 0x00000003000075a7 */ /* 0x0022a400080011ff */
[----:B--2---:R-:W-:Y:S05]  /*7c90*/  @!P0 NANOSLEEP.SYNCS 0x989680 ;  /* 0x009896800000895d */ /* 0x004fea0003900000 */
[----:B------:R-:W2:Y:S02]  /*7ca0*/  @!P0 SYNCS.PHASECHK.TRANS64 P0, [R0+URZ], R3 ;  /* 0x00000003000085a7 */ /* 0x000ea400080010ff */
[----:B--2---:R-:W-:Y:S05]  /*7cb0*/  @!P0 BRA `(.L_x_144) ;  /* 0xfffffffc00f08947 */ /* 0x004fea000383ffff */
[----:B------:R-:W-:Y:S05]  /*7cc0*/  BRA `(.L_x_145) ;  /* 0xffffffb000a07947 */ /* 0x000fea000383ffff */
.L_x_52:
[----:B------:R-:W-:-:S07]  /*7cd0*/  MOV R0, UR5 ;  /* 0x0000000500007c02 */ /* 0x000fce0008000f00 */
.L_x_146:
[----:B-1----:R1:W2:Y:S02]  /*7ce0*/  SYNCS.PHASECHK.TRANS64.TRYWAIT P0, [R0+URZ], R3 ;  /* 0x00000003000075a7 */ /* 0x0022a400080011ff */
[----:B--2---:R-:W-:Y:S05]  /*7cf0*/  @!P0 NANOSLEEP.SYNCS 0x989680 ;  /* 0x009896800000895d */ /* 0x004fea0003900000 */
[----:B------:R-:W2:Y:S02]  /*7d00*/  @!P0 SYNCS.PHASECHK.TRANS64 P0, [R0+URZ], R3 ;  /* 0x00000003000085a7 */ /* 0x000ea400080010ff */
[----:B--2---:R-:W-:Y:S05]  /*7d10*/  @!P0 BRA `(.L_x_146) ;  /* 0xfffffffc00f08947 */ /* 0x004fea000383ffff */
[----:B------:R-:W-:Y:S05]  /*7d20*/  BRA `(.L_x_147) ;  /* 0xffffffb000ac7947 */ /* 0x000fea000383ffff */
.L_x_53:
[----:B------:R-:W-:-:S07]  /*7d30*/  MOV R0, UR5 ;  /* 0x0000000500007c02 */ /* 0x000fce0008000f00 */
.L_x_148:
[----:B-1----:R1:W2:Y:S02]  /*7d40*/  SYNCS.PHASECHK.TRANS64.TRYWAIT P0, [R0+URZ], R3 ;  /* 0x00000003000075a7 */ /* 0x0022a400080011ff */
[----:B--2---:R-:W-:Y:S05]  /*7d50*/  @!P0 NANOSLEEP.SYNCS 0x989680 ;  /* 0x009896800000895d */ /* 0x004fea0003900000 */
[----:B------:R-:W2:Y:S02]  /*7d60*/  @!P0 SYNCS.PHASECHK.TRANS64 P0, [R0+URZ], R3 ;  /* 0x00000003000085a7 */ /* 0x000ea400080010ff */
[----:B--2---:R-:W-:Y:S05]  /*7d70*/  @!P0 BRA `(.L_x_148) ;  /* 0xfffffffc00f08947 */ /* 0x004fea000383ffff */
[----:B------:R-:W-:Y:S05]  /*7d80*/  BRA `(.L_x_149) ;  /* 0xffffffb000b87947 */ /* 0x000fea000383ffff */
.L_x_54:
[----:B------:R-:W-:-:S07]  /*7d90*/  MOV R0, UR5 ;  /* 0x0000000500007c02 */ /* 0x000fce0008000f00 */
.L_x_150:
[----:B-1----:R1:W2:Y:S02]  /*7da0*/  SYNCS.PHASECHK.TRANS64.TRYWAIT P0, [R0+URZ], R3 ;  /* 0x00000003000075a7 */ /* 0x0022a400080011ff */
[----:B--2---:R-:W-:Y:S05]  /*7db0*/  @!P0 NANOSLEEP.SYNCS 0x989680 ;  /* 0x009896800000895d */ /* 0x004fea0003900000 */
[----:B------:R-:W2:Y:S02]  /*7dc0*/  @!P0 SYNCS.PHASECHK.TRANS64 P0, [R0+URZ], R3 ;  /* 0x00000003000085a7 */ /* 0x000ea400080010ff */
[----:B--2---:R-:W-:Y:S05]  /*7dd0*/  @!P0 BRA `(.L_x_150) ;  /* 0xfffffffc00f08947 */ /* 0x004fea000383ffff */
[----:B------:R-:W-:Y:S05]  /*7de0*/  BRA `(.L_x_151) ;  /* 0xffffffb000c47947 */ /* 0x000fea000383ffff */
.L_x_55:
[----:B------:R-:W-:-:S07]  /*7df0*/  MOV R0, UR5 ;  /* 0x0000000500007c02 */ /* 0x000fce0008000f00 */
.L_x_152:
[----:B-1----:R1:W2:Y:S02]  /*7e00*/  SYNCS.PHASECHK.TRANS64.TRYWAIT P0, [R0+URZ], R3 ;  /* 0x00000003000075a7 */ /* 0x0022a400080011ff */
[----:B--2---:R-:W-:Y:S05]  /*7e10*/  @!P0 NANOSLEEP.SYNCS 0x989680 ;  /* 0x009896800000895d */ /* 0x004fea0003900000 */
[----:B------:R-:W2:Y:S02]  /*7e20*/  @!P0 SYNCS.PHASECHK.TRANS64 P0, [R0+URZ], R3 ;  /* 0x00000003000085a7 */ /* 0x000ea400080010ff */
[----:B--2---:R-:W-:Y:S05]  /*7e30*/  @!P0 BRA `(.L_x_152) ;  /* 0xfffffffc00f08947 */ /* 0x004fea000383ffff */
[----:B------:R-:W-:Y:S05]  /*7e40*/  BRA `(.L_x_153) ;  /* 0xffffffb000d07947 */ /* 0x000fea000383ffff */
.L_x_56:
[----:B------:R-:W-:-:S07]  /*7e50*/  MOV R0, UR5 ;  /* 0x0000000500007c02 */ /* 0x000fce0008000f00 */
.L_x_154:
[----:B-1----:R1:W2:Y:S02]  /*7e60*/  SYNCS.PHASECHK.TRANS64.TRYWAIT P0, [R0+URZ], R3 ;  /* 0x00000003000075a7 */ /* 0x0022a400080011ff */
[----:B--2---:R-:W-:Y:S05]  /*7e70*/  @!P0 NANOSLEEP.SYNCS 0x989680 ;  /* 0x009896800000895d */ /* 0x004fea0003900000 */
[----:B------:R-:W2:Y:S02]  /*7e80*/  @!P0 SYNCS.PHASECHK.TRANS64 P0, [R0+URZ], R3 ;  /* 0x00000003000085a7 */ /* 0x000ea400080010ff */
[----:B--2---:R-:W-:Y:S05]  /*7e90*/  @!P0 BRA `(.L_x_154) ;  /* 0xfffffffc00f08947 */ /* 0x004fea000383ffff */
[----:B------:R-:W-:Y:S05]  /*7ea0*/  BRA `(.L_x_155) ;  /* 0xffffffb000dc7947 */ /* 0x000fea000383ffff */
.L_x_57:
[----:B------:R-:W-:-:S07]  /*7eb0*/  MOV R0, UR5 ;  /* 0x0000000500007c02 */ /* 0x000fce0008000f00 */
.L_x_156:
[----:B-1----:R1:W2:Y:S02]  /*7ec0*/  SYNCS.PHASECHK.TRANS64.TRYWAIT P0, [R0+URZ], R3 ;  /* 0x00000003000075a7 */ /* 0x0022a400080011ff */
[----:B--2---:R-:W-:Y:S05]  /*7ed0*/  @!P0 NANOSLEEP.SYNCS 0x989680 ;  /* 0x009896800000895d */ /* 0x004fea0003900000 */
[----:B------:R-:W2:Y:S02]  /*7ee0*/  @!P0 SYNCS.PHASECHK.TRANS64 P0, [R0+URZ], R3 ;  /* 0x00000003000085a7 */ /* 0x000ea400080010ff */
[----:B--2---:R-:W-:Y:S05]  /*7ef0*/  @!P0 BRA `(.L_x_156) ;  /* 0xfffffffc00f08947 */ /* 0x004fea000383ffff */
[----:B------:R-:W-:Y:S05]  /*7f00*/  BRA `(.L_x_157) ;  /* 0xffffffb000e87947 */ /* 0x000fea000383ffff */
.L_x_58:
[----:B------:R-:W-:-:S07]  /*7f10*/  MOV R0, UR5 ;  /* 0x0000000500007c02 */ /* 0x000fce0008000f00 */
.L_x_158:
[----:B-1----:R1:W2:Y:S02]  /*7f20*/  SYNCS.PHASECHK.TRANS64.TRYWAIT P0, [R0+URZ], R3 ;  /* 0x00000003000075a7 */ /* 0x0022a400080011ff */
[----:B--2---:R-:W-:Y:S05]  /*7f30*/  @!P0 NANOSLEEP.SYNCS 0x989680 ;  /* 0x009896800000895d */ /* 0x004fea0003900000 */
[----:B------:R-:W2:Y:S02]  /*7f40*/  @!P0 SYNCS.PHASECHK.TRANS64 P0, [R0+URZ], R3 ;  /* 0x00000003000085a7 */ /* 0x000ea400080010ff */
[----:B--2---:R-:W-:Y:S05]  /*7f50*/  @!P0 BRA `(.L_x_158) ;  /* 0xfffffffc00f08947 */ /* 0x004fea000383ffff */
[----:B------:R-:W-:Y:S05]  /*7f60*/  BRA `(.L_x_159) ;  /* 0xffffffb000f47947 */ /* 0x000fea000383ffff */
.L_x_59:
[----:B------:R-:W-:-:S07]  /*7f70*/  MOV R0, UR5 ;  /* 0x0000000500007c02 */ /* 0x000fce0008000f00 */
.L_x_160:
[----:B-1----:R1:W2:Y:S02]  /*7f80*/  SYNCS.PHASECHK.TRANS64.TRYWAIT P0, [R0+URZ], R3 ;  /* 0x00000003000075a7 */ /* 0x0022a400080011ff */
[----:B--2---:R-:W-:Y:S05]  /*7f90*/  @!P0 NANOSLEEP.SYNCS 0x989680 ;  /* 0x009896800000895d */ /* 0x004fea0003900000 */
[----:B------:R-:W2:Y:S02]  /*7fa0*/  @!P0 SYNCS.PHASECHK.TRANS64 P0, [R0+URZ], R3 ;  /* 0x00000003000085a7 */ /* 0x000ea400080010ff */
[----:B--2---:R-:W-:Y:S05]  /*7fb0*/  @!P0 BRA `(.L_x_160) ;  /* 0xfffffffc00f08947 */ /* 0x004fea000383ffff */
[----:B------:R-:W-:Y:S05]  /*7fc0*/  BRA `(.L_x_161) ;  /* 0xffffffb400007947 */ /* 0x000fea000383ffff */
.L_x_60:
[----:B------:R-:W-:-:S07]  /*7fd0*/  MOV R0, UR5 ;  /* 0x0000000500007c02 */ /* 0x000fce0008000f00 */
.L_x_162:
[----:B-1----:R1:W2:Y:S02]  /*7fe0*/  SYNCS.PHASECHK.TRANS64.TRYWAIT P0, [R0+URZ], R3 ;  /* 0x00000003000075a7 */ /* 0x0022a400080011ff */
[----:B--2---:R-:W-:Y:S05]  /*7ff0*/  @!P0 NANOSLEEP.SYNCS 0x989680 ;  /* 0x009896800000895d */ /* 0x004fea0003900000 */
[----:B------:R-:W2:Y:S02]  /*8000*/  @!P0 SYNCS.PHASECHK.TRANS64 P0, [R0+URZ], R3 ;  /* 0x00000003000085a7 */ /* 0x000ea400080010ff */
[----:B--2---:R-:W-:Y:S05]  /*8010*/  @!P0 BRA `(.L_x_162) ;  /* 0xfffffffc00f08947 */ /* 0x004fea000383ffff */
[----:B------:R-:W-:Y:S05]  /*8020*/  BRA `(.L_x_163) ;  /* 0xffffffb4000c7947 */ /* 0x000fea000383ffff */
.L_x_61:
[----:B------:R-:W-:-:S07]  /*8030*/  MOV R0, UR5 ;  /* 0x0000000500007c02 */ /* 0x000fce0008000f00 */
.L_x_164:
[----:B-1----:R1:W2:Y:S02]  /*8040*/  SYNCS.PHASECHK.TRANS64.TRYWAIT P0, [R0+URZ], R3 ;  /* 0x00000003000075a7 */ /* 0x0022a400080011ff */
[----:B--2---:R-:W-:Y:S05]  /*8050*/  @!P0 NANOSLEEP.SYNCS 0x989680 ;  /* 0x009896800000895d */ /* 0x004fea0003900000 */
[----:B------:R-:W2:Y:S02]  /*8060*/  @!P0 SYNCS.PHASECHK.TRANS64 P0, [R0+URZ], R3 ;  /* 0x00000003000085a7 */ /* 0x000ea400080010ff */
[----:B--2---:R-:W-:Y:S05]  /*8070*/  @!P0 BRA `(.L_x_164) ;  /* 0xfffffffc00f08947 */ /* 0x004fea000383ffff */
[----:B------:R-:W-:Y:S05]  /*8080*/  BRA `(.L_x_165) ;  /* 0xffffffb400187947 */ /* 0x000fea000383ffff */
.L_x_62:
[----:B------:R-:W-:-:S07]  /*8090*/  MOV R0, UR5 ;  /* 0x0000000500007c02 */ /* 0x000fce0008000f00 */
.L_x_166:
[----:B-1----:R1:W2:Y:S02]  /*80a0*/  SYNCS.PHASECHK.TRANS64.TRYWAIT P0, [R0+URZ], R3 ;  /* 0x00000003000075a7 */ /* 0x0022a400080011ff */
[----:B--2---:R-:W-:Y:S05]  /*80b0*/  @!P0 NANOSLEEP.SYNCS 0x989680 ;  /* 0x009896800000895d */ /* 0x004fea0003900000 */
[----:B------:R-:W2:Y:S02]  /*80c0*/  @!P0 SYNCS.PHASECHK.TRANS64 P0, [R0+URZ], R3 ;  /* 0x00000003000085a7 */ /* 0x000ea400080010ff */
[----:B--2---:R-:W-:Y:S05]  /*80d0*/  @!P0 BRA `(.L_x_166) ;  /* 0xfffffffc00f08947 */ /* 0x004fea000383ffff */
[----:B------:R-:W-:Y:S05]  /*80e0*/  BRA `(.L_x_167) ;  /* 0xffffffb400247947 */ /* 0x000fea000383ffff */
.L_x_63:
[----:B------:R-:W-:-:S07]  /*80f0*/  MOV R0, UR5 ;  /* 0x0000000500007c02 */ /* 0x000fce0008000f00 */
.L_x_168:
[----:B-1----:R1:W2:Y:S02]  /*8100*/  SYNCS.PHASECHK.TRANS64.TRYWAIT P0, [R0+URZ], R3 ;  /* 0x00000003000075a7 */ /* 0x0022a400080011ff */
[----:B--2---:R-:W-:Y:S05]  /*8110*/  @!P0 NANOSLEEP.SYNCS 0x989680 ;  /* 0x009896800000895d */ /* 0x004fea0003900000 */
[----:B------:R-:W2:Y:S02]  /*8120*/  @!P0 SYNCS.PHASECHK.TRANS64 P0, [R0+URZ], R3 ;  /* 0x00000003000085a7 */ /* 0x000ea400080010ff */
[----:B--2---:R-:W-:Y:S05]  /*8130*/  @!P0 BRA `(.L_x_168) ;  /* 0xfffffffc00f08947 */ /* 0x004fea000383ffff */
[----:B------:R-:W-:Y:S05]  /*8140*/  BRA `(.L_x_169) ;  /* 0xffffffb400307947 */ /* 0x000fea000383ffff */
.L_x_64:
[----:B------:R-:W-:-:S07]  /*8150*/  MOV R0, UR5 ;  /* 0x0000000500007c02 */ /* 0x000fce0008000f00 */
.L_x_170:
[----:B-1----:R1:W2:Y:S02]  /*8160*/  SYNCS.PHASECHK.TRANS64.TRYWAIT P0, [R0+URZ], R3 ;  /* 0x00000003000075a7 */ /* 0x0022a400080011ff */
[----:B--2---:R-:W-:Y:S05]  /*8170*/  @!P0 NANOSLEEP.SYNCS 0x989680 ;  /* 0x009896800000895d */ /* 0x004fea0003900000 */
[----:B------:R-:W2:Y:S02]  /*8180*/  @!P0 SYNCS.PHASECHK.TRANS64 P0, [R0+URZ], R3 ;  /* 0x00000003000085a7 */ /* 0x000ea400080010ff */
[----:B--2---:R-:W-:Y:S05]  /*8190*/  @!P0 BRA `(.L_x_170) ;  /* 0xfffffffc00f08947 */ /* 0x004fea000383ffff */
[----:B------:R-:W-:Y:S05]  /*81a0*/  BRA `(.L_x_171) ;  /* 0xffffffb4003c7947 */ /* 0x000fea000383ffff */
.L_x_65:
[----:B------:R-:W-:-:S07]  /*81b0*/  MOV R0, UR5 ;  /* 0x0000000500007c02 */ /* 0x000fce0008000f00 */
.L_x_172:
[----:B-1----:R1:W2:Y:S02]  /*81c0*/  SYNCS.PHASECHK.TRANS64.TRYWAIT P0, [R0+URZ], R3 ;  /* 0x00000003000075a7 */ /* 0x0022a400080011ff */
[----:B--2---:R-:W-:Y:S05]  /*81d0*/  @!P0 NANOSLEEP.SYNCS 0x989680 ;  /* 0x009896800000895d */ /* 0x004fea0003900000 */
[----:B------:R-:W2:Y:S02]  /*81e0*/  @!P0 SYNCS.PHASECHK.TRANS64 P0, [R0+URZ], R3 ;  /* 0x00000003000085a7 */ /* 0x000ea400080010ff */
[----:B--2---:R-:W-:Y:S05]  /*81f0*/  @!P0 BRA `(.L_x_172) ;  /* 0xfffffffc00f08947 */ /* 0x004fea000383ffff */
[----:B------:R-:W-:Y:S05]  /*8200*/  BRA `(.L_x_173) ;  /* 0xffffffb400487947 */ /* 0x000fea000383ffff */
.L_x_66:
[----:B------:R-:W-:-:S07]  /*8210*/  MOV R0, UR5 ;  /* 0x0000000500007c02 */ /* 0x000fce0008000f00 */
.L_x_174:
[----:B-1----:R1:W2:Y:S02]  /*8220*/  SYNCS.PHASECHK.TRANS64.TRYWAIT P0, [R0+URZ], R3 ;  /* 0x00000003000075a7 */ /* 0x0022a400080011ff */
[----:B--2---:R-:W-:Y:S05]  /*8230*/  @!P0 NANOSLEEP.SYNCS 0x989680 ;  /* 0x009896800000895d */ /* 0x004fea0003900000 */
[----:B------:R-:W2:Y:S02]  /*8240*/  @!P0 SYNCS.PHASECHK.TRANS64 P0, [R0+URZ], R3 ;  /* 0x00000003000085a7 */ /* 0x000ea400080010ff */
[----:B--2---:R-:W-:Y:S05]  /*8250*/  @!P0 BRA `(.L_x_174) ;  /* 0xfffffffc00f08947 */ /* 0x004fea000383ffff */
[----:B------:R-:W-:Y:S05]  /*8260*/  BRA `(.L_x_175) ;  /* 0xffffffb400547947 */ /* 0x000fea000383ffff */
.L_x_67:
[----:B------:R-:W-:-:S07]  /*8270*/  MOV R0, UR5 ;  /* 0x0000000500007c02 */ /* 0x000fce0008000f00 */
.L_x_176:
[----:B-1----:R1:W2:Y:S02]  /*8280*/  SYNCS.PHASECHK.TRANS64.TRYWAIT P0, [R0+URZ], R3 ;  /* 0x00000003000075a7 */ /* 0x0022a400080011ff */
[----:B--2---:R-:W-:Y:S05]  /*8290*/  @!P0 NANOSLEEP.SYNCS 0x989680 ;  /* 0x009896800000895d */ /* 0x004fea0003900000 */
[----:B------:R-:W2:Y:S02]  /*82a0*/  @!P0 SYNCS.PHASECHK.TRANS64 P0, [R0+URZ], R3 ;  /* 0x00000003000085a7 */ /* 0x000ea400080010ff */
[----:B--2---:R-:W-:Y:S05]  /*82b0*/  @!P0 BRA `(.L_x_176) ;  /* 0xfffffffc00f08947 */ /* 0x004fea000383ffff */
[----:B------:R-:W-:Y:S05]  /*82c0*/  BRA `(.L_x_177) ;  /* 0xffffffb400607947 */ /* 0x000fea000383ffff */
.L_x_68:
[----:B------:R-:W-:-:S07]  /*82d0*/  MOV R0, UR5 ;  /* 0x0000000500007c02 */ /* 0x000fce0008000f00 */
.L_x_178:
[----:B-1----:R1:W2:Y:S02]  /*82e0*/  SYNCS.PHASECHK.TRANS64.TRYWAIT P0, [R0+URZ], R3 ;  /* 0x00000003000075a7 */ /* 0x0022a400080011ff */
[----:B--2---:R-:W-:Y:S05]  /*82f0*/  @!P0 NANOSLEEP.SYNCS 0x989680 ;  /* 0x009896800000895d */ /* 0x004fea0003900000 */
[----:B------:R-:W2:Y:S02]  /*8300*/  @!P0 SYNCS.PHASECHK.TRANS64 P0, [R0+URZ], R3 ;  /* 0x00000003000085a7 */ /* 0x000ea400080010ff */
[----:B--2---:R-:W-:Y:S05]  /*8310*/  @!P0 BRA `(.L_x_178) ;  /* 0xfffffffc00f08947 */ /* 0x004fea000383ffff */
[----:B------:R-:W-:Y:S05]  /*8320*/  BRA `(.L_x_179) ;  /* 0xffffffb4006c7947 */ /* 0x000fea000383ffff */
.L_x_69:
[----:B------:R-:W-:-:S07]  /*8330*/  MOV R0, UR5 ;  /* 0x0000000500007c02 */ /* 0x000fce0008000f00 */
.L_x_180:
[----:B-1----:R1:W2:Y:S02]  /*8340*/  SYNCS.PHASECHK.TRANS64.TRYWAIT P0, [R0+URZ], R3 ;  /* 0x00000003000075a7 */ /* 0x0022a400080011ff */
[----:B--2---:R-:W-:Y:S05]  /*8350*/  @!P0 NANOSLEEP.SYNCS 0x989680 ;  /* 0x009896800000895d */ /* 0x004fea0003900000 */
[----:B------:R-:W2:Y:S02]  /*8360*/  @!P0 SYNCS.PHASECHK.TRANS64 P0, [R0+URZ], R3 ;  /* 0x00000003000085a7 */ /* 0x000ea400080010ff */
[----:B--2---:R-:W-:Y:S05]  /*8370*/  @!P0 BRA `(.L_x_180) ;  /* 0xfffffffc00f08947 */ /* 0x004fea000383ffff */
[----:B------:R-:W-:Y:S05]  /*8380*/  BRA `(.L_x_181) ;  /* 0xffffffb400787947 */ /* 0x000fea000383ffff */
.L_x_72:
[----:B--2---:R2:W3:Y:S02]  /*8390*/  SYNCS.PHASECHK.TRANS64.TRYWAIT P0, [R2+URZ+0x230], R4 ;  /* 0x00023004020075a7 */ /* 0x0044e400080011ff */
[----:B---3--:R-:W-:Y:S05]  /*83a0*/  @!P0 NANOSLEEP.SYNCS 0x989680 ;  /* 0x009896800000895d */ /* 0x008fea0003900000 */
[----:B------:R-:W3:Y:S02]  /*83b0*/  @!P0 SYNCS.PHASECHK.TRANS64 P0, [R2+URZ+0x230], R4 ;  /* 0x00023004020085a7 */ /* 0x000ee400080010ff */
[----:B---3--:R-:W-:Y:S05]  /*83c0*/  @!P0 BRA `(.L_x_72) ;  /* 0xfffffffc00f08947 */ /* 0x008fea000383ffff */
[----:B------:R-:W-:Y:S05]  /*83d0*/  BRA `(.L_x_182) ;  /* 0xffffffb400d47947 */ /* 0x000fea000383ffff */
.L_x_73:
[----:B------:R-:W-:-:S07]  /*83e0*/  MOV R2, UR4 ;  /* 0x0000000400027c02 */ /* 0x000fce0008000f00 */
.L_x_183:
[----:B--2---:R2:W3:Y:S02]  /*83f0*/  SYNCS.PHASECHK.TRANS64.TRYWAIT P0, [R2+URZ+0x1e0], R5 ;  /* 0x0001e005020075a7 */ /* 0x0044e400080011ff */
[----:B---3--:R-:W-:Y:S05]  /*8400*/  @!P0 NANOSLEEP.SYNCS 0x989680 ;  /* 0x009896800000895d */ /* 0x008fea0003900000 */
[----:B------:R-:W3:Y:S02]  /*8410*/  @!P0 SYNCS.PHASECHK.TRANS64 P0, [R2+URZ+0x1e0], R5 ;  /* 0x0001e005020085a7 */ /* 0x000ee400080010ff */
[----:B---3--:R-:W-:Y:S05]  /*8420*/  @!P0 BRA `(.L_x_183) ;  /* 0xfffffffc00f08947 */ /* 0x008fea000383ffff */
[----:B------:R-:W-:Y:S05]  /*8430*/  BRA `(.L_x_184) ;  /* 0xffffffb400e47947 */ /* 0x000fea000383ffff */
.L_x_74:
[----:B--2---:R2:W3:Y:S02]  /*8440*/  SYNCS.PHASECHK.TRANS64.TRYWAIT P1, [R2+URZ+0x1d0], R4 ;  /* 0x0001d004020075a7 */ /* 0x0044e400080211ff */
[----:B---3--:R-:W-:Y:S05]  /*8450*/  @!P1 NANOSLEEP.SYNCS 0x989680 ;  /* 0x009896800000995d */ /* 0x008fea0003900000 */
[----:B------:R-:W3:Y:S02]  /*8460*/  @!P1 SYNCS.PHASECHK.TRANS64 P1, [R2+URZ+0x1d0], R4 ;  /* 0x0001d004020095a7 */ /* 0x000ee400080210ff */
[----:B---3--:R-:W-:Y:S05]  /*8470*/  @!P1 BRA `(.L_x_74) ;  /* 0xfffffffc00f09947 */ /* 0x008fea000383ffff */
[----:B------:R-:W-:Y:S05]  /*8480*/  BRA `(.L_x_185) ;  /* 0xffffffb800147947 */ /* 0x000fea000383ffff */
.L_x_77:
[----:B------:R-:W-:-:S07]  /*8490*/  MOV R0, UR4 ;  /* 0x0000000400007c02 */ /* 0x000fce0008000f00 */
.L_x_186:
[----:B--2---:R2:W3:Y:S02]  /*84a0*/  SYNCS.PHASECHK.TRANS64.TRYWAIT P0, [R0+URZ+0x1e0], R2 ;  /* 0x0001e002000075a7 */ /* 0x0044e400080011ff */
[----:B---3--:R-:W-:Y:S05]  /*84b0*/  @!P0 NANOSLEEP.SYNCS 0x989680 ;  /* 0x009896800000895d */ /* 0x008fea0003900000 */
[----:B------:R-:W3:Y:S02]  /*84c0*/  @!P0 SYNCS.PHASECHK.TRANS64 P0, [R0+URZ+0x1e0], R2 ;  /* 0x0001e002000085a7 */ /* 0x000ee400080010ff */
[----:B---3--:R-:W-:Y:S05]  /*84d0*/  @!P0 BRA `(.L_x_186) ;  /* 0xfffffffc00f08947 */ /* 0x008fea000383ffff */
[----:B------:R-:W-:Y:S05]  /*84e0*/  BRA `(.L_x_76) ;  /* 0xffffffb800687947 */ /* 0x000fea000383ffff */
.L_x_84:
[----:B-1----:R1:W2:Y:S02]  /*84f0*/  SYNCS.PHASECHK.TRANS64.TRYWAIT P1, [R0+URZ+0x1d0], R2 ;  /* 0x0001d002000075a7 */ /* 0x0022a400080211ff */
[----:B--2---:R-:W-:Y:S05]  /*8500*/  @!P1 NANOSLEEP.SYNCS 0x989680 ;  /* 0x009896800000995d */ /* 0x004fea0003900000 */
[----:B------:R-:W2:Y:S02]  /*8510*/  @!P1 SYNCS.PHASECHK.TRANS64 P1, [R0+URZ+0x1d0], R2 ;  /* 0x0001d002000095a7 */ /* 0x000ea400080210ff */
[----:B--2---:R-:W-:Y:S05]  /*8520*/  @!P1 BRA `(.L_x_84) ;  /* 0xfffffffc00f09947 */ /* 0x004fea000383ffff */
[----:B------:R-:W-:Y:S05]  /*8530*/  BRA `(.L_x_187) ;  /* 0xffffffbc00cc7947 */ /* 0x000fea000383ffff */
.L_x_85:
[----:B------:R-:W-:-:S07]  /*8540*/  MOV R2, UR23 ;  /* 0x0000001700027c02 */ /* 0x000fce0008000f00 */
.L_x_188:
[----:B-1----:R1:W2:Y:S02]  /*8550*/  SYNCS.PHASECHK.TRANS64.TRYWAIT P0, [R2+URZ+0x210], R0 ;  /* 0x00021000020075a7 */ /* 0x0022a400080011ff */
[----:B--2---:R-:W-:Y:S05]  /*8560*/  @!P0 NANOSLEEP.SYNCS 0x989680 ;  /* 0x009896800000895d */ /* 0x004fea0003900000 */
[----:B------:R-:W2:Y:S02]  /*8570*/  @!P0 SYNCS.PHASECHK.TRANS64 P0, [R2+URZ+0x210], R0 ;  /* 0x00021000020085a7 */ /* 0x000ea400080010ff */
[----:B--2---:R-:W-:Y:S05]  /*8580*/  @!P0 BRA `(.L_x_188) ;  /* 0xfffffffc00f08947 */ /* 0x004fea000383ffff */
[----:B------:R-:W-:Y:S05]  /*8590*/  BRA `(.L_x_189) ;  /* 0xffffffc0001c7947 */ /* 0x000fea000383ffff */
.L_x_88:
[----:B------:R-:W-:Y:S07]  /*85a0*/  MOV R0, UR5 ;  /* 0x0000000500007c02 */ /* 0x000fee0008000f00 */
.L_x_190:
[----:B-1----:R1:W2:Y:S02]  /*85b0*/  SYNCS.PHASECHK.TRANS64.TRYWAIT P0, [R0+URZ], R2 ;  /* 0x00000002000075a7 */ /* 0x0022a400080011ff */
[----:B--2---:R-:W-:Y:S05]  /*85c0*/  @!P0 NANOSLEEP.SYNCS 0x989680 ;  /* 0x009896800000895d */ /* 0x004fea0003900000 */
[----:B------:R-:W2:Y:S02]  /*85d0*/  @!P0 SYNCS.PHASECHK.TRANS64 P0, [R0+URZ], R2 ;  /* 0x00000002000085a7 */ /* 0x000ea400080010ff */
[----:B--2---:R-:W-:Y:S05]  /*85e0*/  @!P0 BRA `(.L_x_190) ;  /* 0xfffffffc00f08947 */ /* 0x004fea000383ffff */
[----:B------:R-:W-:Y:S05]  /*85f0*/  BRA `(.L_x_87) ;  /* 0xffffffc000387947 */ /* 0x000fea000383ffff */
.L_x_91:
[----:B------:R-:W-:-:S07]  /*8600*/  MOV R0, UR4 ;  /* 0x0000000400007c02 */ /* 0x000fce0008000f00 */
.L_x_191:
[----:B--2---:R2:W4:Y:S02]  /*8610*/  SYNCS.PHASECHK.TRANS64.TRYWAIT P0, [R0+URZ], R2 ;  /* 0x00000002000075a7 */ /* 0x00452400080011ff */
[----:B----4-:R-:W-:Y:S05]  /*8620*/  @!P0 NANOSLEEP.SYNCS 0x989680 ;  /* 0x009896800000895d */ /* 0x010fea0003900000 */
[----:B------:R-:W4:Y:S02]  /*8630*/  @!P0 SYNCS.PHASECHK.TRANS64 P0, [R0+URZ], R2 ;  /* 0x00000002000085a7 */ /* 0x000f2400080010ff */
[----:B----4-:R-:W-:Y:S05]  /*8640*/  @!P0 BRA `(.L_x_191) ;  /* 0xfffffffc00f08947 */ /* 0x010fea000383ffff */
[----:B------:R-:W-:Y:S05]  /*8650*/  BRA `(.L_x_192) ;  /* 0xffffffc000ec7947 */ /* 0x000fea000383ffff */
.L_x_92:
[----:B------:R-:W-:-:S07]  /*8660*/  MOV R0, UR5 ;  /* 0x0000000500007c02 */ /* 0x000fce0008000f00 */
.L_x_193:
[----:B-1----:R1:W2:Y:S02]  /*8670*/  SYNCS.PHASECHK.TRANS64.TRYWAIT P0, [R0+URZ], R3 ;  /* 0x00000003000075a7 */ /* 0x0022a400080011ff */
[----:B--2---:R-:W-:Y:S05]  /*8680*/  @!P0 NANOSLEEP.SYNCS 0x989680 ;  /* 0x009896800000895d */ /* 0x004fea0003900000 */
[----:B------:R-:W2:Y:S02]  /*8690*/  @!P0 SYNCS.PHASECHK.TRANS64 P0, [R0+URZ], R3 ;  /* 0x00000003000085a7 */ /* 0x000ea400080010ff */
[----:B--2---:R-:W-:Y:S05]  /*86a0*/  @!P0 BRA `(.L_x_193) ;  /* 0xfffffffc00f08947 */ /* 0x004fea000383ffff */
[----:B------:R-:W-:Y:S05]  /*86b0*/  BRA `(.L_x_194) ;  /* 0xffffffc000f87947 */ /* 0x000fea000383ffff */
.L_x_93:
[----:B------:R-:W-:-:S07]  /*86c0*/  MOV R0, UR5 ;  /* 0x0000000500007c02 */ /* 0x000fce0008000f00 */
.L_x_195:
[----:B-1----:R1:W2:Y:S02]  /*86d0*/  SYNCS.PHASECHK.TRANS64.TRYWAIT P0, [R0+URZ], R3 ;  /* 0x00000003000075a7 */ /* 0x0022a400080011ff */
[----:B--2---:R-:W-:Y:S05]  /*86e0*/  @!P0 NANOSLEEP.SYNCS 0x989680 ;  /* 0x009896800000895d */ /* 0x004fea0003900000 */
[----:B------:R-:W2:Y:S02]  /*86f0*/  @!P0 SYNCS.PHASECHK.TRANS64 P0, [R0+URZ], R3 ;  /* 0x00000003000085a7 */ /* 0x000ea400080010ff */
[----:B--2---:R-:W-:Y:S05]  /*8700*/  @!P0 BRA `(.L_x_195) ;  /* 0xfffffffc00f08947 */ /* 0x004fea000383ffff */
[----:B------:R-:W-:Y:S05]  /*8710*/  BRA `(.L_x_196) ;  /* 0xffffffc400047947 */ /* 0x000fea000383ffff */
.L_x_94:
[----:B-1----:R-:W-:-:S07]  /*8720*/  MOV R0, UR4 ;  /* 0x0000000400007c02 */ /* 0x002fce0008000f00 */
.L_x_197:
[----:B-1----:R1:W2:Y:S02]  /*8730*/  SYNCS.PHASECHK.TRANS64.TRYWAIT P0, [R0+URZ], R2 ;  /* 0x00000002000075a7 */ /* 0x0022a400080011ff */
[----:B--2---:R-:W-:Y:S05]  /*8740*/  @!P0 NANOSLEEP.SYNCS 0x989680 ;  /* 0x009896800000895d */ /* 0x004fea0003900000 */
[----:B------:R-:W2:Y:S02]  /*8750*/  @!P0 SYNCS.PHASECHK.TRANS64 P0, [R0+URZ], R2 ;  /* 0x00000002000085a7 */ /* 0x000ea400080010ff */
[----:B--2---:R-:W-:Y:S05]  /*8760*/  @!P0 BRA `(.L_x_197) ;  /* 0xfffffffc00f08947 */ /* 0x004fea000383ffff */
[----:B------:R-:W-:Y:S05]  /*8770*/  BRA `(.L_x_198) ;  /* 0xffffffc400107947 */ /* 0x000fea000383ffff */
.L_x_99:
[----:B---3--:R3:W4:Y:S02]  /*8780*/  SYNCS.PHASECHK.TRANS64.TRYWAIT P0, [R7+URZ+0x1d0], R0 ;  /* 0x0001d000070075a7 */ /* 0x00872400080011ff */
[----:B----4-:R-:W-:Y:S05]  /*8790*/  @!P0 NANOSLEEP.SYNCS 0x989680 ;  /* 0x009896800000895d */ /* 0x010fea0003900000 */
[----:B------:R-:W4:Y:S02]  /*87a0*/  @!P0 SYNCS.PHASECHK.TRANS64 P0, [R7+URZ+0x1d0], R0 ;  /* 0x0001d000070085a7 */ /* 0x000f2400080010ff */
[----:B----4-:R-:W-:Y:S05]  /*87b0*/  @!P0 BRA `(.L_x_99) ;  /* 0xfffffffc00f08947 */ /* 0x010fea000383ffff */
[----:B------:R-:W-:Y:S05]  /*87c0*/  BRA `(.L_x_199) ;  /* 0xffffffc800247947 */ /* 0x000fea000383ffff */
.L_x_102:
[----:B-1----:R-:W-:Y:S07]  /*87d0*/  MOV R0, UR17 ;  /* 0x0000001100007c02 */ /* 0x002fee0008000f00 */
.L_x_200:
[----:B-1----:R1:W3:Y:S02]  /*87e0*/  SYNCS.PHASECHK.TRANS64.TRYWAIT P2, [R0+URZ+0x1c8], R7 ;  /* 0x0001c807000075a7 */ /* 0x0022e400080411ff */
[----:B---3--:R-:W-:Y:S05]  /*87f0*/  @!P2 NANOSLEEP.SYNCS 0x989680 ;  /* 0x009896800000a95d */ /* 0x008fea0003900000 */
[----:B------:R-:W3:Y:S02]  /*8800*/  @!P2 SYNCS.PHASECHK.TRANS64 P2, [R0+URZ+0x1c8], R7 ;  /* 0x0001c8070000a5a7 */ /* 0x000ee400080410ff */
[----:B---3--:R-:W-:Y:S05]  /*8810*/  @!P2 BRA `(.L_x_200) ;  /* 0xfffffffc00f0a947 */ /* 0x008fea000383ffff */
[----:B------:R-:W-:Y:S05]  /*8820*/  BRA `(.L_x_101) ;  /* 0xffffffcc00847947 */ /* 0x000fea000383ffff */
.L_x_105:
[----:B-1----:R-:W-:Y:S07]  /*8830*/  MOV R0, UR17 ;  /* 0x0000001100007c02 */ /* 0x002fee0008000f00 */
.L_x_201:
[----:B-1----:R1:W3:Y:S02]  /*8840*/  SYNCS.PHASECHK.TRANS64.TRYWAIT P0, [R0+URZ+0x1b8], R6 ;  /* 0x0001b806000075a7 */ /* 0x0022e400080011ff */
[----:B---3--:R-:W-:Y:S05]  /*8850*/  @!P0 NANOSLEEP.SYNCS 0x989680 ;  /* 0x009896800000895d */ /* 0x008fea0003900000 */
[----:B------:R-:W3:Y:S02]  /*8860*/  @!P0 SYNCS.PHASECHK.TRANS64 P0, [R0+URZ+0x1b8], R6 ;  /* 0x0001b806000085a7 */ /* 0x000ee400080010ff */
[----:B---3--:R-:W-:Y:S05]  /*8870*/  @!P0 BRA `(.L_x_201) ;  /* 0xfffffffc00f08947 */ /* 0x008fea000383ffff */
[----:B------:R-:W-:Y:S05]  /*8880*/  BRA `(.L_x_202) ;  /* 0xffffffcc00d47947 */ /* 0x000fea000383ffff */
.L_x_108:
[----:B---3--:R3:W1:Y:S02]  /*8890*/  SYNCS.PHASECHK.TRANS64.TRYWAIT P0, [R3+URZ+0x1d0], R0 ;  /* 0x0001d000030075a7 */ /* 0x00866400080011ff */
[----:B-1----:R-:W-:Y:S05]  /*88a0*/  @!P0 NANOSLEEP.SYNCS 0x989680 ;  /* 0x009896800000895d */ /* 0x002fea0003900000 */
[----:B------:R-:W1:Y:S02]  /*88b0*/  @!P0 SYNCS.PHASECHK.TRANS64 P0, [R3+URZ+0x1d0], R0 ;  /* 0x0001d000030085a7 */ /* 0x000e6400080010ff */
[----:B-1----:R-:W-:Y:S05]  /*88c0*/  @!P0 BRA `(.L_x_108) ;  /* 0xfffffffc00f08947 */ /* 0x002fea000383ffff */
[----:B------:R-:W-:Y:S05]  /*88d0*/  BRA `(.L_x_203) ;  /* 0xffffffd400207947 */ /* 0x000fea000383ffff */
.L_x_119:
[----:B-1----:R-:W-:Y:S04]  /*88e0*/  MOV R0, UR44 ;  /* 0x0000002c00007c02 */ /* 0x002fe80008000f00 */
[----:B------:R1:W2:Y:S03]  /*88f0*/  SYNCS.PHASECHK.TRANS64.TRYWAIT P1, [R0+URZ+0x1b0], R4 ;  /* 0x0001b004000075a7 */ /* 0x0002a600080211ff */
[----:B--2---:R-:W-:Y:S05]  /*8900*/  @!P1 NANOSLEEP.SYNCS 0x989680 ;  /* 0x009896800000995d */ /* 0x004fea0003900000 */
[----:B------:R-:W2:Y:S02]  /*8910*/  @!P1 SYNCS.PHASECHK.TRANS64 P1, [R0+URZ+0x1b0], R4 ;  /* 0x0001b004000095a7 */ /* 0x000ea400080210ff */
[----:B--2---:R-:W-:Y:S05]  /*8920*/  @!P1 BRA `(.L_x_119) ;  /* 0xfffffffc00ec9947 */ /* 0x004fea000383ffff */
[----:B------:R-:W-:Y:S05]  /*8930*/  BRA `(.L_x_118) ;  /* 0xffffffe000707947 */ /* 0x000fea000383ffff */
.L_x_121:
[----:B------:R1:W1:Y:S02]  /*8940*/  SYNCS.PHASECHK.TRANS64.TRYWAIT P1, [R22+URZ+0x1f0], R3 ;  /* 0x0001f003160075a7 */ /* 0x00026400080211ff */
[----:B-1----:R-:W-:Y:S05]  /*8950*/  @!P1 NANOSLEEP.SYNCS 0x989680 ;  /* 0x009896800000995d */ /* 0x002fea0003900000 */
[----:B------:R-:W1:Y:S02]  /*8960*/  @!P1 SYNCS.PHASECHK.TRANS64 P1, [R22+URZ+0x1f0], R3 ;  /* 0x0001f003160095a7 */ /* 0x000e6400080210ff */
[----:B-1----:R-:W-:Y:S05]  /*8970*/  @!P1 BRA `(.L_x_121) ;  /* 0xfffffffc00f09947 */ /* 0x002fea000383ffff */
[----:B------:R-:W-:Y:S05]  /*8980*/  BRA `(.L_x_120) ;  /* 0xffffffe000ac7947 */ /* 0x000fea000383ffff */
        .weak           $__internal_0_$__cuda_sm10x_tcgen05_guardrail_trap_col_being_dealloced_not_returned_by_alloc
        .type           $__internal_0_$__cuda_sm10x_tcgen05_guardrail_trap_col_being_dealloced_not_returned_by_alloc,@function
        .size           $__internal_0_$__cuda_sm10x_tcgen05_guardrail_trap_col_being_dealloced_not_returned_by_alloc,($__internal_1_$__cuda_sm10x_tcgen05_guardrail_trap_phase_invalid_during_alloc - $__internal_0_$__cuda_sm10x_tcgen05_guardrail_trap_col_being_dealloced_not_returned_by_alloc)
$__internal_0_$__cuda_sm10x_tcgen05_guardrail_trap_col_being_dealloced_not_returned_by_alloc:
[----:B------:R-:W-:Y:S05]  /*8990*/  BPT.TRAP 0x1 ;  /* 0x000000040000795c */ /* 0x000fea0000300000 */
[----:B------:R-:W-:-:S04]  /*89a0*/  HFMA2 R3, -RZ, RZ, 0, 0 ;  /* 0x00000000ff037431 */ /* 0x000fc800000001ff */
[----:B------:R-:W-:Y:S05]  /*89b0*/  RET.REL.NODEC R2 `(_ZN7cutlass13device_kernelINS_4gemm6kernel13GemmUniversalIN4cute5tupleIJiiiiEEENS1_10collective13CollectiveMmaINS1_35MainloopSm100TmaUmmaWarpSpecializedILi27ELi2ELi4ENS5_IJNS4_1CILi2EEESB_NSA_ILi1EEEEEEEENS5_IJNSA_ILi64EEESF_SF_EEENS_12float_e4m3_tENS5_IJlSC_lEEESH_SI_NS4_8TiledMMAINS4_8MMA_AtomIJNS4_10MMA_TraitsINS4_19SM100_MMA_F8F6F4_SSEJSH_SH_fSF_SF_NS4_17integral_constantINS4_4UMMA5MajorELSP_0EEESQ_NSN_INSO_7ScaleInELSR_0EEESS_EEEEEENS4_6LayoutINS5_IJSC_SC_SC_EEENS5_IJNSA_ILi0EEESX_SX_EEEEENS5_IJNS4_10UnderscoreES10_S10_EEEEENS4_23SM90_TMA_LOAD_MULTICASTENS4_14ComposedLayoutINS4_7SwizzleILi2ELi4ELi3EEENS4_18smem_ptr_flag_bitsILi8EEENSV_INS5_IJNSA_ILi8EEESF_EEENS5_IJSF_SC_EEEEEEEvNS4_8identityES13_S1D_vS1E_EENS_8epilogue10collective18CollectiveEpilogueINS1G_23Sm100TmaWarpSpecializedILi1ELi1ELi32ELb0ELb0EEEJSG_NS5_IJNSV_ISF_SC_EES1L_EEESH_SI_SH_SI_NS1G_6fusion15FusionCallbacksIS1K_NS1N_17LinearCombinationISH_fSH_fLNS_15FloatRoundStyleE2EEESG_S1M_JEEENS4_5SM1004TMEM4LOAD26SM100_TMEM_LOAD_16dp32b32xENS4_13SM90_TMA_LOADES1D_NS4_39AutoVectorizingCopyWithAssumedAlignmentILi128EEENS4_14SM90_TMA_STOREES1D_S1Z_S1Z_EEEvvEEEEvNT_6ParamsE) ;  /* 0xffffff7402907950 */ /* 0x000fea0003c3ffff */
        .weak           $__internal_1_$__cuda_sm10x_tcgen05_guardrail_trap_phase_invalid_during_alloc
        .type           $__internal_1_$__cuda_sm10x_tcgen05_guardrail_trap_phase_invalid_during_alloc,@function
        .size           $__internal_1_$__cuda_sm10x_tcgen05_guardrail_trap_phase_invalid_during_alloc,($__internal_2_$__cuda_sm10x_tcgen05_guardrail_trap_unallocated_columns_being_dealloced - $__internal_1_$__cuda_sm10x_tcgen05_guardrail_trap_phase_invalid_during_alloc)
$__internal_1_$__cuda_sm10x_tcgen05_guardrail_trap_phase_invalid_during_alloc:
[----:B------:R-:W-:Y:S05]  /*89c0*/  BPT.TRAP 0x1 ;  /* 0x000000040000795c */ /* 0x000fea0000300000 */
[----:B------:R-:W-:-:S04]  /*89d0*/  MOV R5, 0x0 ;  /* 0x0000000000057802 */ /* 0x000fc80000000f00 */
[----:B------:R-:W-:Y:S05]  /*89e0*/  RET.REL.NODEC R4 `(_ZN7cutlass13device_kernelINS_4gemm6kernel13GemmUniversalIN4cute5tupleIJiiiiEEENS1_10collective13CollectiveMmaINS1_35MainloopSm100TmaUmmaWarpSpecializedILi27ELi2ELi4ENS5_IJNS4_1CILi2EEESB_NSA_ILi1EEEEEEEENS5_IJNSA_ILi64EEESF_SF_EEENS_12float_e4m3_tENS5_IJlSC_lEEESH_SI_NS4_8TiledMMAINS4_8MMA_AtomIJNS4_10MMA_TraitsINS4_19SM100_MMA_F8F6F4_SSEJSH_SH_fSF_SF_NS4_17integral_constantINS4_4UMMA5MajorELSP_0EEESQ_NSN_INSO_7ScaleInELSR_0EEESS_EEEEEENS4_6LayoutINS5_IJSC_SC_SC_EEENS5_IJNSA_ILi0EEESX_SX_EEEEENS5_IJNS4_10UnderscoreES10_S10_EEEEENS4_23SM90_TMA_LOAD_MULTICASTENS4_14ComposedLayoutINS4_7SwizzleILi2ELi4ELi3EEENS4_18smem_ptr_flag_bitsILi8EEENSV_INS5_IJNSA_ILi8EEESF_EEENS5_IJSF_SC_EEEEEEEvNS4_8identityES13_S1D_vS1E_EENS_8epilogue10collective18CollectiveEpilogueINS1G_23Sm100TmaWarpSpecializedILi1ELi1ELi32ELb0ELb0EEEJSG_NS5_IJNSV_ISF_SC_EES1L_EEESH_SI_SH_SI_NS1G_6fusion15FusionCallbacksIS1K_NS1N_17LinearCombinationISH_fSH_fLNS_15FloatRoundStyleE2EEESG_S1M_JEEENS4_5SM1004TMEM4LOAD26SM100_TMEM_LOAD_16dp32b32xENS4_13SM90_TMA_LOADES1D_NS4_39AutoVectorizingCopyWithAssumedAlignmentILi128EEENS4_14SM90_TMA_STOREES1D_S1Z_S1Z_EEEvvEEEEvNT_6ParamsE) ;  /* 0xffffff7404847950 */ /* 0x000fea0003c3ffff */
        .weak           $__internal_2_$__cuda_sm10x_tcgen05_guardrail_trap_unallocated_columns_being_dealloced
        .type           $__internal_2_$__cuda_sm10x_tcgen05_guardrail_trap_unallocated_columns_being_dealloced,@function
        .size           $__internal_2_$__cuda_sm10x_tcgen05_guardrail_trap_unallocated_columns_being_dealloced,(.L_x_205 - $__internal_2_$__cuda_sm10x_tcgen05_guardrail_trap_unallocated_columns_being_dealloced)
$__internal_2_$__cuda_sm10x_tcgen05_guardrail_trap_unallocated_columns_being_dealloced:
[----:B------:R-:W-:Y:S05]  /*89f0*/  BPT.TRAP 0x1 ;  /* 0x000000040000795c */ /* 0x000fea0000300000 */
[----:B------:R-:W-:-:S04]  /*8a00*/  HFMA2 R3, -RZ, RZ, 0, 0 ;  /* 0x00000000ff037431 */ /* 0x000fc800000001ff */
[----:B------:R-:W-:Y:S05]  /*8a10*/  RET.REL.NODEC R2 `(_ZN7cutlass13device_kernelINS_4gemm6kernel13GemmUniversalIN4cute5tupleIJiiiiEEENS1_10collective13CollectiveMmaINS1_35MainloopSm100TmaUmmaWarpSpecializedILi27ELi2ELi4ENS5_IJNS4_1CILi2EEESB_NSA_ILi1EEEEEEEENS5_IJNSA_ILi64EEESF_SF_EEENS_12float_e4m3_tENS5_IJlSC_lEEESH_SI_NS4_8TiledMMAINS4_8MMA_AtomIJNS4_10MMA_TraitsINS4_19SM100_MMA_F8F6F4_SSEJSH_SH_fSF_SF_NS4_17integral_constantINS4_4UMMA5MajorELSP_0EEESQ_NSN_INSO_7ScaleInELSR_0EEESS_EEEEEENS4_6LayoutINS5_IJSC_SC_SC_EEENS5_IJNSA_ILi0EEESX_SX_EEEEENS5_IJNS4_10UnderscoreES10_S10_EEEEENS4_23SM90_TMA_LOAD_MULTICASTENS4_14ComposedLayoutINS4_7SwizzleILi2ELi4ELi3EEENS4_18smem_ptr_flag_bitsILi8EEENSV_INS5_IJNSA_ILi8EEESF_EEENS5_IJSF_SC_EEEEEEEvNS4_8identityES13_S1D_vS1E_EENS_8epilogue10collective18CollectiveEpilogueINS1G_23Sm100TmaWarpSpecializedILi1ELi1ELi32ELb0ELb0EEEJSG_NS5_IJNSV_ISF_SC_EES1L_EEESH_SI_SH_SI_NS1G_6fusion15FusionCallbacksIS1K_NS1N_17LinearCombinationISH_fSH_fLNS_15FloatRoundStyleE2EEESG_S1M_JEEENS4_5SM1004TMEM4LOAD26SM100_TMEM_LOAD_16dp32b32xENS4_13SM90_TMA_LOADES1D_NS4_39AutoVectorizingCopyWithAssumedAlignmentILi128EEENS4_14SM90_TMA_STOREES1D_S1Z_S1Z_EEEvvEEEEvNT_6ParamsE) ;  /* 0xffffff7402787950 */ /* 0x000fea0003c3ffff */
.L_x_204:
[----:B------:R-:W-:-:S00]  /*8a20*/  BRA `(.L_x_204) ;  /* 0xfffffffc00fc7947 */ /* 0x000fc0000383ffff */
[----:B------:R-:W-:-:S00]  /*8a30*/  NOP ;  /* 0x0000000000007918 */ /* 0x000fc00000000000 */
        /* <DEDUP_REMOVED lines=12> */
.L_x_205:


//--------------------- .nv.global.init           --------------------------
	.section	.nv.global.init,"aw",@progbits
.nv.global.init:
	.type		$str$27,@object
	.size		$str$27,($str$28 - $str$27)
$str$27:
        /*0000*/ 	.byte	0x28, 0x61, 0x64, 0x64, 0x72, 0x65, 0x73, 0x73, 0x20, 0x26, 0x20, 0x6d, 0x61, 0x73, 0x6b, 0x29
        /*0010*/ 	.byte	0x20, 0x3d, 0x3d, 0x20, 0x30, 0x00
	.type		$str$28,@object
	.size		$str$28,($str$26 - $str$28)
$str$28:
        /*0016*/ 	.byte	0x2f, 0x74, 0x6d, 0x70, 0x2f, 0x63, 0x75, 0x74, 0x6c, 0x61, 0x73, 0x73, 0x5f, 0x73, 0x77, 0x65
        /*0026*/ 	.byte	0x65, 0x70, 0x5f, 0x73, 0x72, 0x63, 0x2f, 0x69, 0x6e, 0x63, 0x6c, 0x75, 0x64, 0x65, 0x2f, 0x63
        /*0036*/ 	.byte	0x75, 0x74, 0x65, 0x2f, 0x70, 0x6f, 0x69, 0x6e, 0x74, 0x65, 0x72, 0x5f, 0x66, 0x6c, 0x61, 0x67
        /*0046*/ 	.byte	0x67, 0x65, 0x64, 0x2e, 0x68, 0x70, 0x70, 0x00
	.type		$str$26,@object
	.size		$str$26,($str$25 - $str$26)
$str$26:
        /*004e*/ 	.byte	0x2f, 0x74, 0x6d, 0x70, 0x2f, 0x63, 0x75, 0x74, 0x6c, 0x61, 0x73, 0x73, 0x5f, 0x73, 0x77, 0x65
        /*005e*/ 	.byte	0x65, 0x70, 0x5f, 0x73, 0x72, 0x63, 0x2f, 0x69, 0x6e, 0x63, 0x6c, 0x75, 0x64, 0x65, 0x2f, 0x63
        /*006e*/ 	.byte	0x75, 0x74, 0x65, 0x2f, 0x61, 0x74, 0x6f, 0x6d, 0x2f, 0x63, 0x6f, 0x70, 0x79, 0x5f, 0x74, 0x72
        /*007e*/ 	.byte	0x61, 0x69, 0x74, 0x73, 0x5f, 0x73, 0x6d, 0x31, 0x30, 0x30, 0x2e, 0x68, 0x70, 0x70, 0x00
	.type		$str$25,@object
	.size		$str$25,(__unnamed_1 - $str$25)
$str$25:
        /*008d*/ 	.byte	0x28, 0x28, 0x75, 0x69, 0x6e, 0x74, 0x33, 0x32, 0x5f, 0x74, 0x28, 0x74, 0x68, 0x72, 0x65, 0x61
        /*009d*/ 	.byte	0x64, 0x49, 0x64, 0x78, 0x2e, 0x78, 0x29, 0x20, 0x2f, 0x20, 0x33, 0x32, 0x29, 0x20, 0x25, 0x20
        /*00ad*/ 	.byte	0x34, 0x29, 0x20, 0x3d, 0x3d, 0x20, 0x28, 0x28, 0x28, 0x74, 0x6d, 0x65, 0x6d, 0x5f, 0x61, 0x64
        /*00bd*/ 	.byte	0x64, 0x72, 0x20, 0x3e, 0x3e, 0x20, 0x31, 0x36, 0x29, 0x20, 0x2f, 0x20, 0x33, 0x32, 0x29, 0x20
        /*00cd*/ 	.byte	0x25, 0x20, 0x34, 0x29, 0x00
	.type		__unnamed_1,@object
	.size		__unnamed_1,(__unnamed_2 - __unnamed_1)
__unnamed_1:
        /*00d2*/ 	.byte	0x61, 0x75, 0x74, 0x6f, 0x20, 0x63, 0x75, 0x74, 0x65, 0x3a, 0x3a, 0x61, 0x73, 0x5f, 0x70, 0x6f
        /* <DEDUP_REMOVED lines=24> */
        /*0262*/ 	.byte	0x3c, 0x34, 0x30, 0x39, 0x36, 0x3e, 0x3e, 0x3e, 0x3e, 0x5d, 0x00
	.type		__unnamed_2,@object
	.size		__unnamed_2,(.L_2 - __unnamed_2)
__unnamed_2:
        /* <DEDUP_REMOVED lines=40> */
        /*04ed*/ 	.byte	0x74, 0x65, 0x3a, 0x3a, 0x43, 0x3c, 0x30, 0x3e, 0x3e, 0x3e, 0x3e, 0x5d, 0x00
.L_2:


//--------------------- .nv.shared._ZN7cutlass13device_kernelINS_4gemm6kernel13GemmUniversalIN4cute5tupleIJiiiiEEENS1_10collective13CollectiveMmaINS1_35MainloopSm100TmaUmmaWarpSpecializedILi27ELi2ELi4ENS5_IJNS4_1CILi2EEESB_NSA_ILi1EEEEEEEENS5_IJNSA_ILi64EEESF_SF_EEENS_12float_e4m3_tENS5_IJlSC_lEEESH_SI_NS4_8TiledMMAINS4_8MMA_AtomIJNS4_10MMA_TraitsINS4_19SM100_MMA_F8F6F4_SSEJSH_SH_fSF_SF_NS4_17integral_constantINS4_4UMMA5MajorELSP_0EEESQ_NSN_INSO_7ScaleInELSR_0EEESS_EEEEEENS4_6LayoutINS5_IJSC_SC_SC_EEENS5_IJNSA_ILi0EEESX_SX_EEEEENS5_IJNS4_10UnderscoreES10_S10_EEEEENS4_23SM90_TMA_LOAD_MULTICASTENS4_14ComposedLayoutINS4_7SwizzleILi2ELi4ELi3EEENS4_18smem_ptr_flag_bitsILi8EEENSV_INS5_IJNSA_ILi8EEESF_EEENS5_IJSF_SC_EEEEEEEvNS4_8identityES13_S1D_vS1E_EENS_8epilogue10collective18CollectiveEpilogueINS1G_23Sm100TmaWarpSpecializedILi1ELi1ELi32ELb0ELb0EEEJSG_NS5_IJNSV_ISF_SC_EES1L_EEESH_SI_SH_SI_NS1G_6fusion15FusionCallbacksIS1K_NS1N_17LinearCombinationISH_fSH_fLNS_15FloatRoundStyleE2EEESG_S1M_JEEENS4_5SM1004TMEM4LOAD26SM100_TMEM_LOAD_16dp32b32xENS4_13SM90_TMA_LOADES1D_NS4_39AutoVectorizingCopyWithAssumedAlignmentILi128EEENS4_14SM90_TMA_STOREES1D_S1Z_S1Z_EEEvvEEEEvNT_6ParamsE --------------------------
	.section	.nv.shared._ZN7cutlass13device_kernelINS_4gemm6kernel13GemmUniversalIN4cute5tupleIJiiiiEEENS1_10collective13CollectiveMmaINS1_35MainloopSm100TmaUmmaWarpSpecializedILi27ELi2ELi4ENS5_IJNS4_1CILi2EEESB_NSA_ILi1EEEEEEEENS5_IJNSA_ILi64EEESF_SF_EEENS_12float_e4m3_tENS5_IJlSC_lEEESH_SI_NS4_8TiledMMAINS4_8MMA_AtomIJNS4_10MMA_TraitsINS4_19SM100_MMA_F8F6F4_SSEJSH_SH_fSF_SF_NS4_17integral_constantINS4_4UMMA5MajorELSP_0EEESQ_NSN_INSO_7ScaleInELSR_0EEESS_EEEEEENS4_6LayoutINS5_IJSC_SC_SC_EEENS5_IJNSA_ILi0EEESX_SX_EEEEENS5_IJNS4_10UnderscoreES10_S10_EEEEENS4_23SM90_TMA_LOAD_MULTICASTENS4_14ComposedLayoutINS4_7SwizzleILi2ELi4ELi3EEENS4_18smem_ptr_flag_bitsILi8EEENSV_INS5_IJNSA_ILi8EEESF_EEENS5_IJSF_SC_EEEEEEEvNS4_8identityES13_S1D_vS1E_EENS_8epilogue10collective18CollectiveEpilogueINS1G_23Sm100TmaWarpSpecializedILi1ELi1ELi32ELb0ELb0EEEJSG_NS5_IJNSV_ISF_SC_EES1L_EEESH_SI_SH_SI_NS1G_6fusion15FusionCallbacksIS1K_NS1N_17LinearCombinationISH_fSH_fLNS_15FloatRoundStyleE2EEESG_S1M_JEEENS4_5SM1004TMEM4LOAD26SM100_TMEM_LOAD_16dp32b32xENS4_13SM90_TMA_LOADES1D_NS4_39AutoVectorizingCopyWithAssumedAlignmentILi128EEENS4_14SM90_TMA_STOREES1D_S1Z_S1Z_EEEvvEEEEvNT_6ParamsE,"aw",@nobits
	.sectionflags	@""
	.align	16
	.zero		1024


//--------------------- .nv.shared.reserved.0     --------------------------
	.section	.nv.shared.reserved.0,"aw",@nobits
	.weak		__nv_reservedSMEM_offset_0_alias
	.size		__nv_reservedSMEM_offset_0_alias, 0, 64
	.other		__nv_reservedSMEM_offset_0_alias,@"STO_CUDA_RESERVED_SHARED STV_DEFAULT"
__nv_reservedSMEM_offset_0_alias:
	.zero		0
.nv.shared.reserved.0:
	.zero		64
	.weak		__nv_reservedSMEM_tcgen05_partition
	.type		__nv_reservedSMEM_tcgen05_partition,@object
	.size		__nv_reservedSMEM_tcgen05_partition,(.L_0 - __nv_reservedSMEM_tcgen05_partition)
__nv_reservedSMEM_tcgen05_partition:
	.zero		32
.L_0:


//--------------------- .nv.global                --------------------------
	.section	.nv.global,"aw",@nobits
.nv.global:
	.type		_ZN40_INTERNAL_8d111f3d_4_k_cu_ce8730b0_307134cute1_E,@object
	.size		_ZN40_INTERNAL_8d111f3d_4_k_cu_ce8730b0_307134cute1_E,(_ZN40_INTERNAL_8d111f3d_4_k_cu_ce8730b0_307134cuda3std3__45__cpo6cbeginE - _ZN40_INTERNAL_8d111f3d_4_k_cu_ce8730b0_307134cute1_E)
_ZN40_INTERNAL_8d111f3d_4_k_cu_ce8730b0_307134cute1_E:
	.zero		1
	.type		_ZN40_INTERNAL_8d111f3d_4_k_cu_ce8730b0_307134cuda3std3__45__cpo6cbeginE,@object
	.size		_ZN40_INTERNAL_8d111f3d_4_k_cu_ce8730b0_307134cuda3std3__45__cpo6cbeginE,(_ZN40_INTERNAL_8d111f3d_4_k_cu_ce8730b0_307134cuda3std3__48in_placeE - _ZN40_INTERNAL_8d111f3d_4_k_cu_ce8730b0_307134cuda3std3__45__cpo6cbeginE)
_ZN40_INTERNAL_8d111f3d_4_k_cu_ce8730b0_307134cuda3std3__45__cpo6cbeginE:
	.zero		1
	.type		_ZN40_INTERNAL_8d111f3d_4_k_cu_ce8730b0_307134cuda3std3__48in_placeE,@object
	.size		_ZN40_INTERNAL_8d111f3d_4_k_cu_ce8730b0_307134cuda3std3__48in_placeE,(_ZN40_INTERNAL_8d111f3d_4_k_cu_ce8730b0_307134cuda3std6ranges3__45__cpo9iter_moveE - _ZN40_INTERNAL_8d111f3d_4_k_cu_ce8730b0_307134cuda3std3__48in_placeE)
_ZN40_INTERNAL_8d111f3d_4_k_cu_ce8730b0_307134cuda3std3__48in_placeE:
	.zero		1
	.type		_ZN40_INTERNAL_8d111f3d_4_k_cu_ce8730b0_307134cuda3std6ranges3__45__cpo9iter_moveE,@object
	.size		_ZN40_INTERNAL_8d111f3d_4_k_cu_ce8730b0_307134cuda3std6ranges3__45__cpo9iter_moveE,(_ZN40_INTERNAL_8d111f3d_4_k_cu_ce8730b0_307134cuda3std3__45__cpo5beginE - _ZN40_INTERNAL_8d111f3d_4_k_cu_ce8730b0_307134cuda3std6ranges3__45__cpo9iter_moveE)
_ZN40_INTERNAL_8d111f3d_4_k_cu_ce8730b0_307134cuda3std6ranges3__45__cpo9iter_moveE:
	.zero		1
	.type		_ZN40_INTERNAL_8d111f3d_4_k_cu_ce8730b0_307134cuda3std3__45__cpo5beginE,@object
	.size		_ZN40_INTERNAL_8d111f3d_4_k_cu_ce8730b0_307134cuda3std3__45__cpo5beginE,(_ZN40_INTERNAL_8d111f3d_4_k_cu_ce8730b0_307134cuda3std3__442_GLOBAL__N__8d111f3d_4_k_cu_ce8730b0_307136ignoreE - _ZN40_INTERNAL_8d111f3d_4_k_cu_ce8730b0_307134cuda3std3__45__cpo5beginE)
_ZN40_INTERNAL_8d111f3d_4_k_cu_ce8730b0_307134cuda3std3__45__cpo5beginE:
	.zero		1
	.type		_ZN40_INTERNAL_8d111f3d_4_k_cu_ce8730b0_307134cuda3std3__442_GLOBAL__N__8d111f3d_4_k_cu_ce8730b0_307136ignoreE,@object
	.size		_ZN40_INTERNAL_8d111f3d_4_k_cu_ce8730b0_307134cuda3std3__442_GLOBAL__N__8d111f3d_4_k_cu_ce8730b0_307136ignoreE,(_ZN40_INTERNAL_8d111f3d_4_k_cu_ce8730b0_307134cute7productE - _ZN40_INTERNAL_8d111f3d_4_k_cu_ce8730b0_307134cuda3std3__442_GLOBAL__N__8d111f3d_4_k_cu_ce8730b0_307136ignoreE)
_ZN40_INTERNAL_8d111f3d_4_k_cu_ce8730b0_307134cuda3std3__442_GLOBAL__N__8d111f3d_4_k_cu_ce8730b0_307136ignoreE:
	.zero		1
	.type		_ZN40_INTERNAL_8d111f3d_4_k_cu_ce8730b0_307134cute7productE,@object
	.size		_ZN40_INTERNAL_8d111f3d_4_k_cu_ce8730b0_307134cute7productE,(_ZN40_INTERNAL_8d111f3d_4_k_cu_ce8730b0_307134cuda3std3__45__cpo3endE - _ZN40_INTERNAL_8d111f3d_4_k_cu_ce8730b0_307134cute7productE)
_ZN40_INTERNAL_8d111f3d_4_k_cu_ce8730b0_307134cute7productE:
	.zero		1
	.type		_ZN40_INTERNAL_8d111f3d_4_k_cu_ce8730b0_307134cuda3std3__45__cpo3endE,@object
	.size		_ZN40_INTERNAL_8d111f3d_4_k_cu_ce8730b0_307134cuda3std3__45__cpo3endE,(_ZN40_INTERNAL_8d111f3d_4_k_cu_ce8730b0_307134cuda3std3__419piecewise_constructE - _ZN40_INTERNAL_8d111f3d_4_k_cu_ce8730b0_307134cuda3std3__45__cpo3endE)
_ZN40_INTERNAL_8d111f3d_4_k_cu_ce8730b0_307134cuda3std3__45__cpo3endE:
	.zero		1
	.type		_ZN40_INTERNAL_8d111f3d_4_k_cu_ce8730b0_307134cuda3std3__419piecewise_constructE,@object
	.size		_ZN40_INTERNAL_8d111f3d_4_k_cu_ce8730b0_307134cuda3std3__419piecewise_constructE,(_ZN40_INTERNAL_8d111f3d_4_k_cu_ce8730b0_307134cuda3std3__45__cpo4cendE - _ZN40_INTERNAL_8d111f3d_4_k_cu_ce8730b0_307134cuda3std3__419piecewise_constructE)
_ZN40_INTERNAL_8d111f3d_4_k_cu_ce8730b0_307134cuda3std3__419piecewise_constructE:
	.zero		1
	.type		_ZN40_INTERNAL_8d111f3d_4_k_cu_ce8730b0_307134cuda3std3__45__cpo4cendE,@object
	.size		_ZN40_INTERNAL_8d111f3d_4_k_cu_ce8730b0_307134cuda3std3__45__cpo4cendE,(_ZN40_INTERNAL_8d111f3d_4_k_cu_ce8730b0_307134cuda3std6ranges3__45__cpo4swapE - _ZN40_INTERNAL_8d111f3d_4_k_cu_ce8730b0_307134cuda3std3__45__cpo4cendE)
_ZN40_INTERNAL_8d111f3d_4_k_cu_ce8730b0_307134cuda3std3__45__cpo4cendE:
	.zero		1
	.type		_ZN40_INTERNAL_8d111f3d_4_k_cu_ce8730b0_307134cuda3std6ranges3__45__cpo4swapE,@object
	.size		_ZN40_INTERNAL_8d111f3d_4_k_cu_ce8730b0_307134cuda3std6ranges3__45__cpo4swapE,(.L_10 - _ZN40_INTERNAL_8d111f3d_4_k_cu_ce8730b0_307134cuda3std6ranges3__45__cpo4swapE)
_ZN40_INTERNAL_8d111f3d_4_k_cu_ce8730b0_307134cuda3std6ranges3__45__cpo4swapE:
	.zero		1
.L_10:


//--------------------- .nv.constant0._ZN7cutlass13device_kernelINS_4gemm6kernel13GemmUniversalIN4cute5tupleIJiiiiEEENS1_10collective13CollectiveMmaINS1_35MainloopSm100TmaUmmaWarpSpecializedILi27ELi2ELi4ENS5_IJNS4_1CILi2EEESB_NSA_ILi1EEEEEEEENS5_IJNSA_ILi64EEESF_SF_EEENS_12float_e4m3_tENS5_IJlSC_lEEESH_SI_NS4_8TiledMMAINS4_8MMA_AtomIJNS4_10MMA_TraitsINS4_19SM100_MMA_F8F6F4_SSEJSH_SH_fSF_SF_NS4_17integral_constantINS4_4UMMA5MajorELSP_0EEESQ_NSN_INSO_7ScaleInELSR_0EEESS_EEEEEENS4_6LayoutINS5_IJSC_SC_SC_EEENS5_IJNSA_ILi0EEESX_SX_EEEEENS5_IJNS4_10UnderscoreES10_S10_EEEEENS4_23SM90_TMA_LOAD_MULTICASTENS4_14ComposedLayoutINS4_7SwizzleILi2ELi4ELi3EEENS4_18smem_ptr_flag_bitsILi8EEENSV_INS5_IJNSA_ILi8EEESF_EEENS5_IJSF_SC_EEEEEEEvNS4_8identityES13_S1D_vS1E_EENS_8epilogue10collective18CollectiveEpilogueINS1G_23Sm100TmaWarpSpecializedILi1ELi1ELi32ELb0ELb0EEEJSG_NS5_IJNSV_ISF_SC_EES1L_EEESH_SI_SH_SI_NS1G_6fusion15FusionCallbacksIS1K_NS1N_17LinearCombinationISH_fSH_fLNS_15FloatRoundStyleE2EEESG_S1M_JEEENS4_5SM1004TMEM4LOAD26SM100_TMEM_LOAD_16dp32b32xENS4_13SM90_TMA_LOADES1D_NS4_39AutoVectorizingCopyWithAssumedAlignmentILi128EEENS4_14SM90_TMA_STOREES1D_S1Z_S1Z_EEEvvEEEEvNT_6ParamsE --------------------------
	.section	.nv.constant0._ZN7cutlass13device_kernelINS_4gemm6kernel13GemmUniversalIN4cute5tupleIJiiiiEEENS1_10collective13CollectiveMmaINS1_35MainloopSm100TmaUmmaWarpSpecializedILi27ELi2ELi4ENS5_IJNS4_1CILi2EEESB_NSA_ILi1EEEEEEEENS5_IJNSA_ILi64EEESF_SF_EEENS_12float_e4m3_tENS5_IJlSC_lEEESH_SI_NS4_8TiledMMAINS4_8MMA_AtomIJNS4_10MMA_TraitsINS4_19SM100_MMA_F8F6F4_SSEJSH_SH_fSF_SF_NS4_17integral_constantINS4_4UMMA5MajorELSP_0EEESQ_NSN_INSO_7ScaleInELSR_0EEESS_EEEEEENS4_6LayoutINS5_IJSC_SC_SC_EEENS5_IJNSA_ILi0EEESX_SX_EEEEENS5_IJNS4_10UnderscoreES10_S10_EEEEENS4_23SM90_TMA_LOAD_MULTICASTENS4_14ComposedLayoutINS4_7SwizzleILi2ELi4ELi3EEENS4_18smem_ptr_flag_bitsILi8EEENSV_INS5_IJNSA_ILi8EEESF_EEENS5_IJSF_SC_EEEEEEEvNS4_8identityES13_S1D_vS1E_EENS_8epilogue10collective18CollectiveEpilogueINS1G_23Sm100TmaWarpSpecializedILi1ELi1ELi32ELb0ELb0EEEJSG_NS5_IJNSV_ISF_SC_EES1L_EEESH_SI_SH_SI_NS1G_6fusion15FusionCallbacksIS1K_NS1N_17LinearCombinationISH_fSH_fLNS_15FloatRoundStyleE2EEESG_S1M_JEEENS4_5SM1004TMEM4LOAD26SM100_TMEM_LOAD_16dp32b32xENS4_13SM90_TMA_LOADES1D_NS4_39AutoVectorizingCopyWithAssumedAlignmentILi128EEENS4_14SM90_TMA_STOREES1D_S1Z_S1Z_EEEvvEEEEvNT_6ParamsE,"a",@progbits
	.sectionflags	@""
	.align	4
.nv.constant0._ZN7cutlass13device_kernelINS_4gemm6kernel13GemmUniversalIN4cute5tupleIJiiiiEEENS1_10collective13CollectiveMmaINS1_35MainloopSm100TmaUmmaWarpSpecializedILi27ELi2ELi4ENS5_IJNS4_1CILi2EEESB_NSA_ILi1EEEEEEEENS5_IJNSA_ILi64EEESF_SF_EEENS_12float_e4m3_tENS5_IJlSC_lEEESH_SI_NS4_8TiledMMAINS4_8MMA_AtomIJNS4_10MMA_TraitsINS4_19SM100_MMA_F8F6F4_SSEJSH_SH_fSF_SF_NS4_17integral_constantINS4_4UMMA5MajorELSP_0EEESQ_NSN_INSO_7ScaleInELSR_0EEESS_EEEEEENS4_6LayoutINS5_IJSC_SC_SC_EEENS5_IJNSA_ILi0EEESX_SX_EEEEENS5_IJNS4_10UnderscoreES10_S10_EEEEENS4_23SM90_TMA_LOAD_MULTICASTENS4_14ComposedLayoutINS4_7SwizzleILi2ELi4ELi3EEENS4_18smem_ptr_flag_bitsILi8EEENSV_INS5_IJNSA_ILi8EEESF_EEENS5_IJSF_SC_EEEEEEEvNS4_8identityES13_S1D_vS1E_EENS_8epilogue10collective18CollectiveEpilogueINS1G_23Sm100TmaWarpSpecializedILi1ELi1ELi32ELb0ELb0EEEJSG_NS5_IJNSV_ISF_SC_EES1L_EEESH_SI_SH_SI_NS1G_6fusion15FusionCallbacksIS1K_NS1N_17LinearCombinationISH_fSH_fLNS_15FloatRoundStyleE2EEESG_S1M_JEEENS4_5SM1004TMEM4LOAD26SM100_TMEM_LOAD_16dp32b32xENS4_13SM90_TMA_LOADES1D_NS4_39AutoVectorizingCopyWithAssumedAlignmentILi128EEENS4_14SM90_TMA_STOREES1D_S1Z_S1Z_EEEvvEEEEvNT_6ParamsE:
	.zero		2944


//--------------------- SYMBOLS --------------------------

	.type		.nv.reservedSmem.offset0,@object
	.size		.nv.reservedSmem.offset0,0x4
	.type		.nv.reservedSmem.cap,@object
	.size		.nv.reservedSmem.cap,0x4
	.type		__assertfail,@function
